//
// Generated by NVIDIA NVVM Compiler
//
// Compiler Build ID: CL-36424714
// Cuda compilation tools, release 13.0, V13.0.88
// Based on NVVM 20.0.0
//

.version 9.0
.target sm_100
.address_size 64

	// .globl	_Z8functionPiPfS_S0_
.extern .func  (.param .b32 func_retval0) vprintf
(
	.param .b64 vprintf_param_0,
	.param .b64 vprintf_param_1
)
;
.func  (.param .b64 func_retval0) __internal_accurate_pow
(
	.param .b64 __internal_accurate_pow_param_0
)
;
.global .align 1 .b8 $str[22] = {37, 100, 32, 99, 61, 37, 108, 102, 32, 108, 61, 37, 108, 102, 32, 103, 61, 37, 108, 102, 10};
.global .align 4 .b8 __cudart_i2opi_f[24] = {65, 144, 67, 60, 153, 149, 98, 219, 192, 221, 52, 245, 209, 87, 39, 252, 41, 21, 68, 78, 110, 131, 249, 162};

.visible .entry _Z8functionPiPfS_S0_(
	.param .u64 .ptr .align 1 _Z8functionPiPfS_S0__param_0,
	.param .u64 .ptr .align 1 _Z8functionPiPfS_S0__param_1,
	.param .u64 .ptr .align 1 _Z8functionPiPfS_S0__param_2,
	.param .u64 .ptr .align 1 _Z8functionPiPfS_S0__param_3
)
{
	.local .align 16 .b8 	__local_depot0[64];
	.reg .b64 	%SP;
	.reg .b64 	%SPL;
	.reg .pred 	%p<45>;
	.reg .b32 	%r<89>;
	.reg .b32 	%f<134>;
	.reg .b64 	%rd<42>;
	.reg .b64 	%fd<39>;

	mov.u64 	%SPL, __local_depot0;
	cvta.local.u64 	%SP, %SPL;
	ld.param.u64 	%rd15, [_Z8functionPiPfS_S0__param_0];
	ld.param.u64 	%rd16, [_Z8functionPiPfS_S0__param_1];
	ld.param.u64 	%rd13, [_Z8functionPiPfS_S0__param_2];
	ld.param.u64 	%rd14, [_Z8functionPiPfS_S0__param_3];
	cvta.to.global.u64 	%rd1, %rd16;
	cvta.to.global.u64 	%rd17, %rd15;
	add.u64 	%rd2, %SPL, 0;
	ld.global.u32 	%r26, [%rd17];
	setp.ne.s32 	%p1, %r26, 31;
	@%p1 bra 	$L__BB0_30;
	cvta.to.global.u64 	%rd19, %rd13;
	mov.u32 	%r1, %tid.x;
	ld.global.u32 	%r2, [%rd19];
	setp.lt.s32 	%p2, %r2, 2;
	mov.f64 	%fd36, 0d3FF0000000000000;
	@%p2 bra 	$L__BB0_13;
	add.s32 	%r3, %r2, -2;
	cvt.rn.f32.u32 	%f1, %r3;
	mul.f32 	%f25, %f1, 0f3F000000;
	cvt.rzi.f32.f32 	%f26, %f25;
	add.f32 	%f27, %f26, %f26;
	sub.f32 	%f28, %f1, %f27;
	abs.f32 	%f2, %f28;
	abs.f32 	%f3, %f1;
	shl.b32 	%r28, %r2, 1;
	cvt.rn.f32.u32 	%f4, %r28;
	neg.s32 	%r84, %r2;
	mad.lo.s32 	%r29, %r2, %r1, 1;
	mul.wide.u32 	%rd20, %r29, 4;
	add.s64 	%rd38, %rd1, %rd20;
	mov.f32 	%f131, 0f00000000;
	mov.b32 	%r83, 0;
$L__BB0_3:
	setp.eq.s32 	%p3, %r3, 0;
	add.s32 	%r83, %r83, 1;
	ld.global.f32 	%f6, [%rd38];
	abs.f32 	%f7, %f6;
	setp.lt.f32 	%p4, %f7, 0f00800000;
	mul.f32 	%f30, %f7, 0f4B800000;
	selp.f32 	%f31, %f30, %f7, %p4;
	selp.f32 	%f32, 0fC1C00000, 0f00000000, %p4;
	mov.b32 	%r30, %f31;
	add.s32 	%r31, %r30, -1060439283;
	and.b32  	%r32, %r31, -8388608;
	sub.s32 	%r33, %r30, %r32;
	mov.b32 	%f33, %r33;
	cvt.rn.f32.s32 	%f34, %r32;
	fma.rn.f32 	%f35, %f34, 0f34000000, %f32;
	add.f32 	%f36, %f33, 0fBF800000;
	add.f32 	%f37, %f33, 0f3F800000;
	rcp.approx.ftz.f32 	%f38, %f37;
	add.f32 	%f39, %f36, %f36;
	mul.f32 	%f40, %f39, %f38;
	mul.f32 	%f41, %f40, %f40;
	sub.f32 	%f42, %f36, %f40;
	add.f32 	%f43, %f42, %f42;
	neg.f32 	%f44, %f40;
	fma.rn.f32 	%f45, %f44, %f36, %f43;
	mul.rn.f32 	%f46, %f38, %f45;
	fma.rn.f32 	%f47, %f41, 0f3A2C32E4, 0f3B52E7DB;
	fma.rn.f32 	%f48, %f47, %f41, 0f3C93BB73;
	fma.rn.f32 	%f49, %f48, %f41, 0f3DF6384F;
	mul.rn.f32 	%f50, %f49, %f41;
	fma.rn.f32 	%f51, %f40, 0f3FB8AA3B, %f35;
	sub.f32 	%f52, %f35, %f51;
	fma.rn.f32 	%f53, %f40, 0f3FB8AA3B, %f52;
	fma.rn.f32 	%f54, %f46, 0f3FB8AA3B, %f53;
	fma.rn.f32 	%f55, %f40, 0f32A55E34, %f54;
	mul.f32 	%f56, %f50, 0f40400000;
	fma.rn.f32 	%f57, %f56, %f46, %f55;
	fma.rn.f32 	%f58, %f50, %f40, %f57;
	add.rn.f32 	%f59, %f51, %f58;
	neg.f32 	%f60, %f51;
	add.rn.f32 	%f61, %f59, %f60;
	neg.f32 	%f62, %f61;
	add.rn.f32 	%f63, %f58, %f62;
	mul.rn.f32 	%f64, %f59, %f1;
	neg.f32 	%f65, %f64;
	fma.rn.f32 	%f66, %f59, %f1, %f65;
	fma.rn.f32 	%f67, %f63, %f1, %f66;
	cvt.rni.f32.f32 	%f68, %f64;
	sub.f32 	%f69, %f64, %f68;
	add.f32 	%f70, %f69, %f67;
	fma.rn.f32 	%f71, %f70, 0f391FCB8E, 0f3AAF85ED;
	fma.rn.f32 	%f72, %f71, %f70, 0f3C1D9856;
	fma.rn.f32 	%f73, %f72, %f70, 0f3D6357BB;
	fma.rn.f32 	%f74, %f73, %f70, 0f3E75FDEC;
	fma.rn.f32 	%f75, %f74, %f70, 0f3F317218;
	fma.rn.f32 	%f76, %f75, %f70, 0f3F800000;
	cvt.rzi.s32.f32 	%r34, %f68;
	setp.gt.f32 	%p5, %f68, 0f00000000;
	selp.b32 	%r35, 0, -2097152000, %p5;
	add.s32 	%r36, %r35, 2130706432;
	mov.b32 	%f77, %r36;
	mul.f32 	%f78, %f76, %f77;
	shl.b32 	%r37, %r34, 23;
	sub.s32 	%r38, %r37, %r35;
	mov.b32 	%f79, %r38;
	mul.f32 	%f80, %f78, %f79;
	abs.f32 	%f81, %f64;
	setp.gt.f32 	%p6, %f81, 0f43180000;
	setp.lt.f32 	%p7, %f64, 0f00000000;
	selp.f32 	%f82, 0f00000000, 0f7F800000, %p7;
	selp.f32 	%f8, %f82, %f80, %p6;
	setp.eq.f32 	%p8, %f6, 0f3F800000;
	or.pred  	%p9, %p8, %p3;
	mov.f32 	%f132, 0f3F800000;
	@%p9 bra 	$L__BB0_11;
	setp.num.f32 	%p10, %f3, %f3;
	setp.num.f32 	%p11, %f7, %f7;
	and.pred  	%p12, %p11, %p10;
	@%p12 bra 	$L__BB0_6;
	add.rn.f32 	%f132, %f6, %f1;
	bra.uni 	$L__BB0_11;
$L__BB0_6:
	setp.neu.f32 	%p13, %f6, 0f00000000;
	setp.neu.f32 	%p14, %f7, 0f7F800000;
	and.pred  	%p15, %p13, %p14;
	@%p15 bra 	$L__BB0_8;
	setp.neu.f32 	%p21, %f2, 0f3F800000;
	add.f32 	%f85, %f6, %f6;
	mov.b32 	%r39, %f85;
	and.b32  	%r40, %r39, 2147483647;
	mov.b32 	%f86, %r40;
	selp.f32 	%f132, %f86, %f85, %p21;
	bra.uni 	$L__BB0_11;
$L__BB0_8:
	setp.eq.f32 	%p16, %f3, 0f7F800000;
	setp.eq.f32 	%p17, %f6, 0fBF800000;
	and.pred  	%p18, %p17, %p16;
	@%p18 bra 	$L__BB0_11;
	setp.geu.f32 	%p19, %f6, 0f00000000;
	mov.f32 	%f132, %f8;
	@%p19 bra 	$L__BB0_11;
	setp.neu.f32 	%p20, %f2, 0f3F800000;
	neg.f32 	%f84, %f8;
	selp.f32 	%f132, %f8, %f84, %p20;
$L__BB0_11:
	add.f32 	%f87, %f132, 0fBF000000;
	cvt.rn.f32.u32 	%f88, %r83;
	div.rn.f32 	%f89, %f88, %f4;
	sub.f32 	%f90, %f87, %f89;
	mul.f32 	%f91, %f90, %f90;
	mul.f32 	%f92, %f91, 0fC1200000;
	fma.rn.f32 	%f93, %f92, 0f3BBB989D, 0f3F000000;
	cvt.sat.f32.f32 	%f94, %f93;
	mov.f32 	%f95, 0f4B400001;
	mov.f32 	%f96, 0f437C0000;
	fma.rm.f32 	%f97, %f94, %f96, %f95;
	add.f32 	%f98, %f97, 0fCB40007F;
	neg.f32 	%f99, %f98;
	fma.rn.f32 	%f100, %f92, 0f3FB8AA3B, %f99;
	fma.rn.f32 	%f101, %f92, 0f32A57060, %f100;
	mov.b32 	%r41, %f97;
	shl.b32 	%r42, %r41, 23;
	mov.b32 	%f102, %r42;
	ex2.approx.ftz.f32 	%f103, %f101;
	mul.f32 	%f104, %f103, %f102;
	mov.f32 	%f105, 0f3F800000;
	sub.f32 	%f106, %f105, %f104;
	add.f32 	%f131, %f131, %f106;
	add.s32 	%r84, %r84, 1;
	add.s64 	%rd38, %rd38, 4;
	setp.ne.s32 	%p22, %r84, -1;
	@%p22 bra 	$L__BB0_3;
	add.f32 	%f107, %f131, 0f3F800000;
	cvt.f64.f32 	%fd36, %f107;
$L__BB0_13:
	mul.lo.s32 	%r43, %r2, %r1;
	mul.wide.s32 	%rd21, %r43, 4;
	add.s64 	%rd22, %rd1, %rd21;
	ld.global.f32 	%f108, [%rd22];
	shl.b32 	%r44, %r1, 1;
	cvta.to.global.u64 	%rd23, %rd14;
	mul.wide.u32 	%rd24, %r44, 4;
	add.s64 	%rd25, %rd23, %rd24;
	st.global.f32 	[%rd25], %f108;
	cvt.f64.f32 	%fd12, %f108;
	mul.f64 	%fd13, %fd12, 0dBFEB333333333333;
	div.rn.f64 	%fd14, %fd13, %fd36;
	add.f64 	%fd15, %fd14, 0d3FF0000000000000;
	mul.f64 	%fd16, %fd36, %fd15;
	cvt.rn.f32.f64 	%f109, %fd16;
	st.global.f32 	[%rd25+4], %f109;
	cvt.f64.f32 	%fd17, %f109;
	mul.f64 	%fd18, %fd17, 0d3FF6A09E667F3BCD;
	mul.f64 	%fd19, %fd12, 0d3FF6A09E667F3BCD;
	sub.f64 	%fd20, %fd18, %fd19;
	cvt.rn.f32.f64 	%f14, %fd20;
	mov.f32 	%f110, 0f3F800000;
	sub.f32 	%f111, %f110, %f109;
	sub.f32 	%f15, %f111, %f108;
	mul.f32 	%f16, %f14, 0f40C90FD8;
	mul.f32 	%f112, %f16, 0f3F22F983;
	cvt.rni.s32.f32 	%r88, %f112;
	cvt.rn.f32.s32 	%f113, %r88;
	fma.rn.f32 	%f114, %f113, 0fBFC90FDA, %f16;
	fma.rn.f32 	%f115, %f113, 0fB3A22168, %f114;
	fma.rn.f32 	%f133, %f113, 0fA7C234C5, %f115;
	abs.f32 	%f18, %f16;
	setp.ltu.f32 	%p23, %f18, 0f47CE4780;
	@%p23 bra 	$L__BB0_21;
	setp.neu.f32 	%p24, %f18, 0f7F800000;
	@%p24 bra 	$L__BB0_16;
	mov.f32 	%f118, 0f00000000;
	mul.rn.f32 	%f133, %f16, %f118;
	mov.b32 	%r88, 0;
	bra.uni 	$L__BB0_21;
$L__BB0_16:
	mov.b32 	%r10, %f16;
	shl.b32 	%r46, %r10, 8;
	or.b32  	%r11, %r46, -2147483648;
	mov.b64 	%rd41, 0;
	mov.b32 	%r85, 0;
	mov.u64 	%rd39, __cudart_i2opi_f;
	mov.u64 	%rd40, %rd2;
$L__BB0_17:
	.pragma "nounroll";
	ld.global.nc.u32 	%r47, [%rd39];
	mad.wide.u32 	%rd28, %r47, %r11, %rd41;
	shr.u64 	%rd41, %rd28, 32;
	st.local.u32 	[%rd40], %rd28;
	add.s32 	%r85, %r85, 1;
	add.s64 	%rd40, %rd40, 4;
	add.s64 	%rd39, %rd39, 4;
	setp.ne.s32 	%p25, %r85, 6;
	@%p25 bra 	$L__BB0_17;
	shr.u32 	%r48, %r10, 23;
	st.local.u32 	[%rd2+24], %rd41;
	and.b32  	%r14, %r48, 31;
	and.b32  	%r49, %r48, 224;
	add.s32 	%r50, %r49, -128;
	shr.u32 	%r51, %r50, 5;
	mul.wide.u32 	%rd29, %r51, 4;
	sub.s64 	%rd12, %rd2, %rd29;
	ld.local.u32 	%r86, [%rd12+24];
	ld.local.u32 	%r87, [%rd12+20];
	setp.eq.s32 	%p26, %r14, 0;
	@%p26 bra 	$L__BB0_20;
	shf.l.wrap.b32 	%r86, %r87, %r86, %r14;
	ld.local.u32 	%r52, [%rd12+16];
	shf.l.wrap.b32 	%r87, %r52, %r87, %r14;
$L__BB0_20:
	shr.u32 	%r53, %r86, 30;
	shf.l.wrap.b32 	%r54, %r87, %r86, 2;
	shl.b32 	%r55, %r87, 2;
	shr.u32 	%r56, %r54, 31;
	add.s32 	%r57, %r56, %r53;
	neg.s32 	%r58, %r57;
	setp.lt.s32 	%p27, %r10, 0;
	selp.b32 	%r88, %r58, %r57, %p27;
	xor.b32  	%r59, %r54, %r10;
	shr.s32 	%r60, %r54, 31;
	xor.b32  	%r61, %r60, %r54;
	xor.b32  	%r62, %r60, %r55;
	cvt.u64.u32 	%rd30, %r61;
	shl.b64 	%rd31, %rd30, 32;
	cvt.u64.u32 	%rd32, %r62;
	or.b64  	%rd33, %rd31, %rd32;
	cvt.rn.f64.s64 	%fd21, %rd33;
	mul.f64 	%fd22, %fd21, 0d3BF921FB54442D19;
	cvt.rn.f32.f64 	%f116, %fd22;
	neg.f32 	%f117, %f116;
	setp.lt.s32 	%p28, %r59, 0;
	selp.f32 	%f133, %f117, %f116, %p28;
$L__BB0_21:
	mul.rn.f32 	%f119, %f133, %f133;
	and.b32  	%r64, %r88, 1;
	setp.eq.b32 	%p29, %r64, 1;
	selp.f32 	%f120, 0f3F800000, %f133, %p29;
	fma.rn.f32 	%f121, %f119, %f120, 0f00000000;
	fma.rn.f32 	%f122, %f119, 0f37CBAC00, 0fBAB607ED;
	selp.f32 	%f123, %f122, 0fB94D4153, %p29;
	selp.f32 	%f124, 0f3D2AAABB, 0f3C0885E4, %p29;
	fma.rn.f32 	%f125, %f123, %f119, %f124;
	selp.f32 	%f126, 0fBEFFFFFF, 0fBE2AAAA8, %p29;
	fma.rn.f32 	%f127, %f125, %f119, %f126;
	fma.rn.f32 	%f128, %f127, %f121, %f120;
	and.b32  	%r65, %r88, 2;
	setp.eq.s32 	%p30, %r65, 0;
	mov.f32 	%f129, 0f00000000;
	sub.f32 	%f130, %f129, %f128;
	selp.f32 	%f22, %f128, %f130, %p30;
	cvt.f64.f32 	%fd3, %f22;
	{
	.reg .b32 %temp; 
	mov.b64 	{%temp, %r23}, %fd3;
	}
	mov.f64 	%fd23, 0d4020000000000000;
	{
	.reg .b32 %temp; 
	mov.b64 	{%temp, %r66}, %fd23;
	}
	and.b32  	%r25, %r66, 2146435072;
	setp.eq.s32 	%p31, %r25, 1071644672;
	abs.f64 	%fd4, %fd3;
	{ // callseq 0, 0
	.param .b64 param0;
	st.param.f64 	[param0], %fd4;
	.param .b64 retval0;
	call.uni (retval0), 
	__internal_accurate_pow, 
	(
	param0
	);
	ld.param.f64 	%fd24, [retval0];
	} // callseq 0
	setp.lt.s32 	%p32, %r23, 0;
	neg.f64 	%fd26, %fd24;
	selp.f64 	%fd27, %fd26, %fd24, %p31;
	selp.f64 	%fd38, %fd27, %fd24, %p32;
	setp.neu.f32 	%p33, %f22, 0f00000000;
	@%p33 bra 	$L__BB0_23;
	setp.eq.s32 	%p34, %r25, 1071644672;
	selp.b32 	%r67, %r23, 0, %p34;
	setp.lt.s32 	%p35, %r66, 0;
	or.b32  	%r68, %r67, 2146435072;
	selp.b32 	%r69, %r68, %r67, %p35;
	mov.b32 	%r70, 0;
	mov.b64 	%fd38, {%r70, %r69};
$L__BB0_23:
	add.f64 	%fd28, %fd3, 0d4020000000000000;
	{
	.reg .b32 %temp; 
	mov.b64 	{%temp, %r71}, %fd28;
	}
	and.b32  	%r72, %r71, 2146435072;
	setp.ne.s32 	%p36, %r72, 2146435072;
	@%p36 bra 	$L__BB0_28;
	setp.num.f32 	%p37, %f22, %f22;
	@%p37 bra 	$L__BB0_26;
	mov.f64 	%fd29, 0d4020000000000000;
	add.rn.f64 	%fd38, %fd3, %fd29;
	bra.uni 	$L__BB0_28;
$L__BB0_26:
	setp.neu.f64 	%p38, %fd4, 0d7FF0000000000000;
	@%p38 bra 	$L__BB0_28;
	setp.lt.s32 	%p39, %r23, 0;
	setp.eq.s32 	%p40, %r25, 1071644672;
	setp.lt.s32 	%p41, %r66, 0;
	selp.b32 	%r74, 0, 2146435072, %p41;
	and.b32  	%r75, %r66, 2147483647;
	setp.ne.s32 	%p42, %r75, 1071644672;
	or.b32  	%r76, %r74, -2147483648;
	selp.b32 	%r77, %r76, %r74, %p42;
	selp.b32 	%r78, %r77, %r74, %p40;
	selp.b32 	%r79, %r78, %r74, %p39;
	mov.b32 	%r80, 0;
	mov.b64 	%fd38, {%r80, %r79};
$L__BB0_28:
	setp.eq.f32 	%p43, %f22, 0f3F800000;
	mul.f64 	%fd30, %fd38, 0d3FE0000000000000;
	selp.f64 	%fd31, 0d3FE0000000000000, %fd30, %p43;
	cvt.f64.f32 	%fd32, %f15;
	add.f64 	%fd33, %fd31, %fd32;
	cvt.rn.f32.f64 	%f23, %fd33;
	setp.geu.f32 	%p44, %f23, 0f00000000;
	@%p44 bra 	$L__BB0_30;
	add.u64 	%rd34, %SP, 32;
	add.u64 	%rd35, %SPL, 32;
	cvt.f64.f32 	%fd34, %f23;
	cvt.f64.f32 	%fd35, %f14;
	st.local.u32 	[%rd35], %r1;
	st.local.f64 	[%rd35+8], %fd34;
	st.local.v2.f64 	[%rd35+16], {%fd35, %fd36};
	mov.u64 	%rd36, $str;
	cvta.global.u64 	%rd37, %rd36;
	{ // callseq 1, 0
	.param .b64 param0;
	st.param.b64 	[param0], %rd37;
	.param .b64 param1;
	st.param.b64 	[param1], %rd34;
	.param .b32 retval0;
	call.uni (retval0), 
	vprintf, 
	(
	param0, 
	param1
	);
	ld.param.b32 	%r81, [retval0];
	} // callseq 1
$L__BB0_30:
	ret;

}
.func  (.param .b64 func_retval0) __internal_accurate_pow(
	.param .b64 __internal_accurate_pow_param_0
)
{
	.reg .pred 	%p<8>;
	.reg .b32 	%r<49>;
	.reg .b32 	%f<3>;
	.reg .b64 	%fd<109>;

	ld.param.f64 	%fd10, [__internal_accurate_pow_param_0];
	{
	.reg .b32 %temp; 
	mov.b64 	{%temp, %r46}, %fd10;
	}
	{
	.reg .b32 %temp; 
	mov.b64 	{%r45, %temp}, %fd10;
	}
	shr.u32 	%r47, %r46, 20;
	setp.gt.u32 	%p1, %r46, 1048575;
	@%p1 bra 	$L__BB1_2;
	mul.f64 	%fd11, %fd10, 0d4350000000000000;
	{
	.reg .b32 %temp; 
	mov.b64 	{%temp, %r46}, %fd11;
	}
	{
	.reg .b32 %temp; 
	mov.b64 	{%r45, %temp}, %fd11;
	}
	shr.u32 	%r16, %r46, 20;
	add.s32 	%r47, %r16, -54;
$L__BB1_2:
	add.s32 	%r48, %r47, -1023;
	and.b32  	%r17, %r46, -2146435073;
	or.b32  	%r18, %r17, 1072693248;
	mov.b64 	%fd107, {%r45, %r18};
	setp.lt.u32 	%p2, %r18, 1073127583;
	@%p2 bra 	$L__BB1_4;
	{
	.reg .b32 %temp; 
	mov.b64 	{%r19, %temp}, %fd107;
	}
	{
	.reg .b32 %temp; 
	mov.b64 	{%temp, %r20}, %fd107;
	}
	add.s32 	%r21, %r20, -1048576;
	mov.b64 	%fd107, {%r19, %r21};
	add.s32 	%r48, %r47, -1022;
$L__BB1_4:
	add.f64 	%fd12, %fd107, 0dBFF0000000000000;
	add.f64 	%fd13, %fd107, 0d3FF0000000000000;
	rcp.approx.ftz.f64 	%fd14, %fd13;
	neg.f64 	%fd15, %fd13;
	fma.rn.f64 	%fd16, %fd15, %fd14, 0d3FF0000000000000;
	fma.rn.f64 	%fd17, %fd16, %fd16, %fd16;
	fma.rn.f64 	%fd18, %fd17, %fd14, %fd14;
	mul.f64 	%fd19, %fd12, %fd18;
	fma.rn.f64 	%fd20, %fd12, %fd18, %fd19;
	mul.f64 	%fd21, %fd20, %fd20;
	fma.rn.f64 	%fd22, %fd21, 0d3EB0F5FF7D2CAFE2, 0d3ED0F5D241AD3B5A;
	fma.rn.f64 	%fd23, %fd22, %fd21, 0d3EF3B20A75488A3F;
	fma.rn.f64 	%fd24, %fd23, %fd21, 0d3F1745CDE4FAECD5;
	fma.rn.f64 	%fd25, %fd24, %fd21, 0d3F3C71C7258A578B;
	fma.rn.f64 	%fd26, %fd25, %fd21, 0d3F6249249242B910;
	fma.rn.f64 	%fd27, %fd26, %fd21, 0d3F89999999999DFB;
	sub.f64 	%fd28, %fd12, %fd20;
	add.f64 	%fd29, %fd28, %fd28;
	neg.f64 	%fd30, %fd20;
	fma.rn.f64 	%fd31, %fd30, %fd12, %fd29;
	mul.f64 	%fd32, %fd18, %fd31;
	fma.rn.f64 	%fd33, %fd21, %fd27, 0d3FB5555555555555;
	mov.f64 	%fd34, 0d3FB5555555555555;
	sub.f64 	%fd35, %fd34, %fd33;
	fma.rn.f64 	%fd36, %fd21, %fd27, %fd35;
	add.f64 	%fd37, %fd36, 0dBC46A4CB00B9E7B0;
	add.f64 	%fd38, %fd33, %fd37;
	sub.f64 	%fd39, %fd33, %fd38;
	add.f64 	%fd40, %fd37, %fd39;
	mul.rn.f64 	%fd41, %fd20, %fd20;
	neg.f64 	%fd42, %fd41;
	fma.rn.f64 	%fd43, %fd20, %fd20, %fd42;
	{
	.reg .b32 %temp; 
	mov.b64 	{%r22, %temp}, %fd32;
	}
	{
	.reg .b32 %temp; 
	mov.b64 	{%temp, %r23}, %fd32;
	}
	add.s32 	%r24, %r23, 1048576;
	mov.b64 	%fd44, {%r22, %r24};
	fma.rn.f64 	%fd45, %fd20, %fd44, %fd43;
	mul.rn.f64 	%fd46, %fd41, %fd20;
	neg.f64 	%fd47, %fd46;
	fma.rn.f64 	%fd48, %fd41, %fd20, %fd47;
	fma.rn.f64 	%fd49, %fd41, %fd32, %fd48;
	fma.rn.f64 	%fd50, %fd45, %fd20, %fd49;
	mul.rn.f64 	%fd51, %fd38, %fd46;
	neg.f64 	%fd52, %fd51;
	fma.rn.f64 	%fd53, %fd38, %fd46, %fd52;
	fma.rn.f64 	%fd54, %fd38, %fd50, %fd53;
	fma.rn.f64 	%fd55, %fd40, %fd46, %fd54;
	add.f64 	%fd56, %fd51, %fd55;
	sub.f64 	%fd57, %fd51, %fd56;
	add.f64 	%fd58, %fd55, %fd57;
	add.f64 	%fd59, %fd20, %fd56;
	sub.f64 	%fd60, %fd20, %fd59;
	add.f64 	%fd61, %fd56, %fd60;
	add.f64 	%fd62, %fd58, %fd61;
	add.f64 	%fd63, %fd32, %fd62;
	add.f64 	%fd64, %fd59, %fd63;
	sub.f64 	%fd65, %fd59, %fd64;
	add.f64 	%fd66, %fd63, %fd65;
	xor.b32  	%r25, %r48, -2147483648;
	mov.b32 	%r26, 1127219200;
	mov.b64 	%fd67, {%r25, %r26};
	mov.b32 	%r27, -2147483648;
	mov.b64 	%fd68, {%r27, %r26};
	sub.f64 	%fd69, %fd67, %fd68;
	fma.rn.f64 	%fd70, %fd69, 0d3FE62E42FEFA39EF, %fd64;
	fma.rn.f64 	%fd71, %fd69, 0dBFE62E42FEFA39EF, %fd70;
	sub.f64 	%fd72, %fd71, %fd64;
	sub.f64 	%fd73, %fd66, %fd72;
	fma.rn.f64 	%fd74, %fd69, 0d3C7ABC9E3B39803F, %fd73;
	add.f64 	%fd75, %fd70, %fd74;
	sub.f64 	%fd76, %fd70, %fd75;
	add.f64 	%fd77, %fd74, %fd76;
	mov.f64 	%fd78, 0d4020000000000000;
	{
	.reg .b32 %temp; 
	mov.b64 	{%temp, %r28}, %fd78;
	}
	{
	.reg .b32 %temp; 
	mov.b64 	{%r29, %temp}, %fd78;
	}
	shl.b32 	%r30, %r28, 1;
	setp.gt.u32 	%p3, %r30, -33554433;
	and.b32  	%r31, %r28, -15728641;
	selp.b32 	%r32, %r31, %r28, %p3;
	mov.b64 	%fd79, {%r29, %r32};
	mul.rn.f64 	%fd80, %fd75, %fd79;
	neg.f64 	%fd81, %fd80;
	fma.rn.f64 	%fd82, %fd75, %fd79, %fd81;
	fma.rn.f64 	%fd83, %fd77, %fd79, %fd82;
	add.f64 	%fd4, %fd80, %fd83;
	sub.f64 	%fd84, %fd80, %fd4;
	add.f64 	%fd5, %fd83, %fd84;
	fma.rn.f64 	%fd85, %fd4, 0d3FF71547652B82FE, 0d4338000000000000;
	{
	.reg .b32 %temp; 
	mov.b64 	{%r13, %temp}, %fd85;
	}
	mov.f64 	%fd86, 0dC338000000000000;
	add.rn.f64 	%fd87, %fd85, %fd86;
	fma.rn.f64 	%fd88, %fd87, 0dBFE62E42FEFA39EF, %fd4;
	fma.rn.f64 	%fd89, %fd87, 0dBC7ABC9E3B39803F, %fd88;
	fma.rn.f64 	%fd90, %fd89, 0d3E5ADE1569CE2BDF, 0d3E928AF3FCA213EA;
	fma.rn.f64 	%fd91, %fd90, %fd89, 0d3EC71DEE62401315;
	fma.rn.f64 	%fd92, %fd91, %fd89, 0d3EFA01997C89EB71;
	fma.rn.f64 	%fd93, %fd92, %fd89, 0d3F2A01A014761F65;
	fma.rn.f64 	%fd94, %fd93, %fd89, 0d3F56C16C1852B7AF;
	fma.rn.f64 	%fd95, %fd94, %fd89, 0d3F81111111122322;
	fma.rn.f64 	%fd96, %fd95, %fd89, 0d3FA55555555502A1;
	fma.rn.f64 	%fd97, %fd96, %fd89, 0d3FC5555555555511;
	fma.rn.f64 	%fd98, %fd97, %fd89, 0d3FE000000000000B;
	fma.rn.f64 	%fd99, %fd98, %fd89, 0d3FF0000000000000;
	fma.rn.f64 	%fd100, %fd99, %fd89, 0d3FF0000000000000;
	{
	.reg .b32 %temp; 
	mov.b64 	{%r14, %temp}, %fd100;
	}
	{
	.reg .b32 %temp; 
	mov.b64 	{%temp, %r15}, %fd100;
	}
	shl.b32 	%r33, %r13, 20;
	add.s32 	%r34, %r33, %r15;
	mov.b64 	%fd108, {%r14, %r34};
	{
	.reg .b32 %temp; 
	mov.b64 	{%temp, %r35}, %fd4;
	}
	mov.b32 	%f2, %r35;
	abs.f32 	%f1, %f2;
	setp.lt.f32 	%p4, %f1, 0f4086232B;
	@%p4 bra 	$L__BB1_7;
	setp.lt.f64 	%p5, %fd4, 0d0000000000000000;
	add.f64 	%fd101, %fd4, 0d7FF0000000000000;
	selp.f64 	%fd108, 0d0000000000000000, %fd101, %p5;
	setp.geu.f32 	%p6, %f1, 0f40874800;
	@%p6 bra 	$L__BB1_7;
	shr.u32 	%r36, %r13, 31;
	add.s32 	%r37, %r13, %r36;
	shr.s32 	%r38, %r37, 1;
	shl.b32 	%r39, %r38, 20;
	add.s32 	%r40, %r15, %r39;
	mov.b64 	%fd102, {%r14, %r40};
	sub.s32 	%r41, %r13, %r38;
	shl.b32 	%r42, %r41, 20;
	add.s32 	%r43, %r42, 1072693248;
	mov.b32 	%r44, 0;
	mov.b64 	%fd103, {%r44, %r43};
	mul.f64 	%fd108, %fd103, %fd102;
$L__BB1_7:
	abs.f64 	%fd104, %fd108;
	setp.eq.f64 	%p7, %fd104, 0d7FF0000000000000;
	fma.rn.f64 	%fd105, %fd108, %fd5, %fd108;
	selp.f64 	%fd106, %fd108, %fd105, %p7;
	st.param.f64 	[func_retval0], %fd106;
	ret;

}


// ===== COMPILED SASS (sm_100) =====

	.target	sm_100

	.elftype	@"ET_EXEC"


//--------------------- .note.nv.tkinfo           --------------------------
	.section	.note.nv.tkinfo,"",@"SHT_NOTE"
	.sectionflags	@"SHF_NOTE_NV_TKINFO"
	.tkinfo
        /*0018*/ 	.word	0x00000002
        /*0030*/ 	.string	""
        /*0030*/ 	.string	"ptxas"
        /*0030*/ 	.string	"Cuda compilation tools, release 13.0, V13.0.88"
        /*0030*/ 	.string	"Build cuda_13.0.r13.0/compiler.36424714_0"
        /*0030*/ 	.string	"-arch sm_100 -m 64 "



//--------------------- .note.nv.cuinfo           --------------------------
	.section	.note.nv.cuinfo,"",@"SHT_NOTE"
	.sectionflags	@"SHF_NOTE_NV_CUINFO"
        /*0018*/ 	.short	0x0002
        /*001a*/ 	.short	0x0064
        /*001c*/ 	.short	0x0082
	.zero		2


//--------------------- .nv.info                  --------------------------
	.section	.nv.info,"",@"SHT_CUDA_INFO"
	.align	4


	//----- nvinfo : EIATTR_REGCOUNT
	.align		4
        /*0000*/ 	.byte	0x04, 0x2f
        /*0002*/ 	.short	(.L_3 - .L_2)
	.align		4
.L_2:
        /*0004*/ 	.word	index@(_Z8functionPiPfS_S0_)
        /*0008*/ 	.word	0x0000001f


	//----- nvinfo : EIATTR_FRAME_SIZE
	.align		4
.L_3:
        /*000c*/ 	.byte	0x04, 0x11
        /*000e*/ 	.short	(.L_5 - .L_4)
	.align		4
.L_4:
        /*0010*/ 	.word	index@($_Z8functionPiPfS_S0_$__internal_accurate_pow)
        /*0014*/ 	.word	0x00000040


	//----- nvinfo : EIATTR_FRAME_SIZE
	.align		4
.L_5:
        /*0018*/ 	.byte	0x04, 0x11
        /*001a*/ 	.short	(.L_7 - .L_6)
	.align		4
.L_6:
        /*001c*/ 	.word	index@($__internal_1_$__cuda_sm3x_div_rn_noftz_f32_slowpath)
        /*0020*/ 	.word	0x00000040


	//----- nvinfo : EIATTR_FRAME_SIZE
	.align		4
.L_7:
        /*0024*/ 	.byte	0x04, 0x11
        /*0026*/ 	.short	(.L_9 - .L_8)
	.align		4
.L_8:
        /*0028*/ 	.word	index@($__internal_0_$__cuda_sm20_div_rn_f64_full)
        /*002c*/ 	.word	0x00000040


	//----- nvinfo : EIATTR_FRAME_SIZE
	.align		4
.L_9:
        /*0030*/ 	.byte	0x04, 0x11
        /*0032*/ 	.short	(.L_11 - .L_10)
	.align		4
.L_10:
        /*0034*/ 	.word	index@(_Z8functionPiPfS_S0_)
        /*0038*/ 	.word	0x00000040


	//----- nvinfo : EIATTR_MIN_STACK_SIZE
	.align		4
.L_11:
        /*003c*/ 	.byte	0x04, 0x12
        /*003e*/ 	.short	(.L_13 - .L_12)
	.align		4
.L_12:
        /*0040*/ 	.word	index@(_Z8functionPiPfS_S0_)
        /*0044*/ 	.word	0x00000040
.L_13:


//--------------------- .nv.compat                --------------------------
	.section	.nv.compat,"",@"SHT_CUDA_COMPAT_INFO"
	.align	4
        /*0000*/ 	.byte	0x02, 0x09, 0x00, 0x00, 0x02, 0x02, 0x01, 0x00, 0x02, 0x05, 0x05, 0x00, 0x03, 0x07, 0x01, 0x01
        /*0010*/ 	.byte	0x02, 0x03, 0x00, 0x00, 0x02, 0x06, 0x01, 0x00, 0x04, 0x0b, 0x08, 0x00, 0x01, 0x00, 0x00, 0x00
        /*0020*/ 	.byte	0x00, 0x00, 0x00, 0x00


//--------------------- .nv.info._Z8functionPiPfS_S0_ --------------------------
	.section	.nv.info._Z8functionPiPfS_S0_,"",@"SHT_CUDA_INFO"
	.sectionflags	@""
	.align	4


	//----- nvinfo : EIATTR_CUDA_API_VERSION
	.align		4
        /*0000*/ 	.byte	0x04, 0x37
        /*0002*/ 	.short	(.L_15 - .L_14)
.L_14:
        /*0004*/ 	.word	0x00000082


	//----- nvinfo : EIATTR_KPARAM_INFO
	.align		4
.L_15:
        /*0008*/ 	.byte	0x04, 0x17
        /*000a*/ 	.short	(.L_17 - .L_16)
.L_16:
        /*000c*/ 	.word	0x00000000
        /*0010*/ 	.short	0x0003
        /*0012*/ 	.short	0x0018
        /*0014*/ 	.byte	0x00, 0xf5, 0x21, 0x00


	//----- nvinfo : EIATTR_KPARAM_INFO
	.align		4
.L_17:
        /*0018*/ 	.byte	0x04, 0x17
        /*001a*/ 	.short	(.L_19 - .L_18)
.L_18:
        /*001c*/ 	.word	0x00000000
        /*0020*/ 	.short	0x0002
        /*0022*/ 	.short	0x0010
        /*0024*/ 	.byte	0x00, 0xf5, 0x21, 0x00


	//----- nvinfo : EIATTR_KPARAM_INFO
	.align		4
.L_19:
        /*0028*/ 	.byte	0x04, 0x17
        /*002a*/ 	.short	(.L_21 - .L_20)
.L_20:
        /*002c*/ 	.word	0x00000000
        /*0030*/ 	.short	0x0001
        /*0032*/ 	.short	0x0008
        /*0034*/ 	.byte	0x00, 0xf5, 0x21, 0x00


	//----- nvinfo : EIATTR_KPARAM_INFO
	.align		4
.L_21:
        /*0038*/ 	.byte	0x04, 0x17
        /*003a*/ 	.short	(.L_23 - .L_22)
.L_22:
        /*003c*/ 	.word	0x00000000
        /*0040*/ 	.short	0x0000
        /*0042*/ 	.short	0x0000
        /*0044*/ 	.byte	0x00, 0xf5, 0x21, 0x00


	//----- nvinfo : EIATTR_SPARSE_MMA_MASK
	.align		4
.L_23:
        /*0048*/ 	.byte	0x03, 0x50
        /*004a*/ 	.short	0x0000


	//----- nvinfo : EIATTR_MAXREG_COUNT
	.align		4
        /*004c*/ 	.byte	0x03, 0x1b
        /*004e*/ 	.short	0x00ff


	//----- nvinfo : EIATTR_EXTERNS
	.align		4
        /*0050*/ 	.byte	0x04, 0x0f
        /*0052*/ 	.short	(.L_25 - .L_24)


	//   ....[0]....
	.align		4
.L_24:
        /*0054*/ 	.word	index@(vprintf)


	//----- nvinfo : EIATTR_MERCURY_ISA_VERSION
	.align		4
.L_25:
        /*0058*/ 	.byte	0x03, 0x5f
        /*005a*/ 	.short	0x0101


	//----- nvinfo : EIATTR_VRC_CTA_INIT_COUNT
	.align		4
        /*005c*/ 	.byte	0x02, 0x4a
	.zero		1
	.zero		1


	//----- nvinfo : EIATTR_SYSCALL_OFFSETS
	.align		4
        /*0060*/ 	.byte	0x04, 0x46
        /*0062*/ 	.short	(.L_27 - .L_26)


	//   ....[0]....
.L_26:
        /*0064*/ 	.word	0x00001400


	//----- nvinfo : EIATTR_EXIT_INSTR_OFFSETS
	.align		4
.L_27:
        /*0068*/ 	.byte	0x04, 0x1c
        /*006a*/ 	.short	(.L_29 - .L_28)


	//   ....[0]....
.L_28:
        /*006c*/ 	.word	0x00000060


	//   ....[1]....
        /*0070*/ 	.word	0x00001320


	//   ....[2]....
        /*0074*/ 	.word	0x00001410


	//----- nvinfo : EIATTR_CRS_STACK_SIZE
	.align		4
.L_29:
        /*0078*/ 	.byte	0x04, 0x1e
        /*007a*/ 	.short	(.L_31 - .L_30)
.L_30:
        /*007c*/ 	.word	0x00000000


	//----- nvinfo : EIATTR_CBANK_PARAM_SIZE
	.align		4
.L_31:
        /*0080*/ 	.byte	0x03, 0x19
        /*0082*/ 	.short	0x0020


	//----- nvinfo : EIATTR_PARAM_CBANK
	.align		4
        /*0084*/ 	.byte	0x04, 0x0a
        /*0086*/ 	.short	(.L_33 - .L_32)
	.align		4
.L_32:
        /*0088*/ 	.word	index@(.nv.constant0._Z8functionPiPfS_S0_)
        /*008c*/ 	.short	0x0380
        /*008e*/ 	.short	0x0020


	//----- nvinfo : EIATTR_SW_WAR
	.align		4
.L_33:
        /*0090*/ 	.byte	0x04, 0x36
        /*0092*/ 	.short	(.L_35 - .L_34)
.L_34:
        /*0094*/ 	.word	0x00000008
.L_35:


//--------------------- .nv.callgraph             --------------------------
	.section	.nv.callgraph,"",@"SHT_CUDA_CALLGRAPH"
	.align	4
	.sectionentsize	8
	.align		4
        /*0000*/ 	.word	0x00000000
	.align		4
        /*0004*/ 	.word	0xffffffff
	.align		4
        /*0008*/ 	.word	index@(_Z8functionPiPfS_S0_)
	.align		4
        /*000c*/ 	.word	index@(vprintf)
	.align		4
        /*0010*/ 	.word	0x00000000
	.align		4
        /*0014*/ 	.word	0xfffffffe
	.align		4
        /*0018*/ 	.word	0x00000000
	.align		4
        /*001c*/ 	.word	0xfffffffd
	.align		4
        /*0020*/ 	.word	0x00000000
	.align		4
        /*0024*/ 	.word	0xfffffffc


//--------------------- .nv.constant4             --------------------------
	.section	.nv.constant4,"a",@progbits
	.align	8
	.align		8
.nv.constant4:
        /*0000*/ 	.dword	vprintf
	.align		8
        /*0008*/ 	.dword	$str
	.align		8
        /*0010*/ 	.dword	__cudart_i2opi_f


//--------------------- .text._Z8functionPiPfS_S0_ --------------------------
	.section	.text._Z8functionPiPfS_S0_,"ax",@progbits
	.align	128
        .global         _Z8functionPiPfS_S0_
        .type           _Z8functionPiPfS_S0_,@function
        .size           _Z8functionPiPfS_S0_,(.L_x_31 - _Z8functionPiPfS_S0_)
        .other          _Z8functionPiPfS_S0_,@"STO_CUDA_ENTRY STV_DEFAULT"
_Z8functionPiPfS_S0_:
.text._Z8functionPiPfS_S0_:
[----:B------:R-:W0:Y:S08]  /*0000*/  LDC R1, c[0x0][0x37c] ;  /* 0x0000df00ff017b82 */ /* 0x000e300000000800 */
[----:B------:R-:W1:Y:S01]  /*0010*/  LDC.64 R2, c[0x0][0x380] ;  /* 0x0000e000ff027b82 */ /* 0x000e620000000a00 */
[----:B------:R-:W1:Y:S01]  /*0020*/  LDCU.64 UR6, c[0x0][0x358] ;  /* 0x00006b00ff0677ac */ /* 0x000e620008000a00 */
[----:B0-----:R-:W-:Y:S01]  /*0030*/  VIADD R1, R1, 0xffffffc0 ;  /* 0xffffffc001017836 */ /* 0x001fe20000000000 */
[----:B-1----:R-:W2:Y:S02]  /*0040*/  LDG.E R2, desc[UR6][R2.64] ;  /* 0x0000000602027981 */ /* 0x002ea4000c1e1900 */
[----:B--2---:R-:W-:-:S13]  /*0050*/  ISETP.NE.AND P0, PT, R2, 0x1f, PT ;  /* 0x0000001f0200780c */ /* 0x004fda0003f05270 */
[----:B------:R-:W-:Y:S05]  /*0060*/  @P0 EXIT ;  /* 0x000000000000094d */ /* 0x000fea0003800000 */
[----:B------:R-:W0:Y:S02]  /*0070*/  LDC.64 R2, c[0x0][0x390] ;  /* 0x0000e400ff027b82 */ /* 0x000e240000000a00 */
[----:B0-----:R-:W2:Y:S06]  /*0080*/  LDG.E R5, desc[UR6][R2.64] ;  /* 0x0000000602057981 */ /* 0x001eac000c1e1900 */
[----:B------:R-:W0:Y:S01]  /*0090*/  LDC R6, c[0x0][0x2f8] ;  /* 0x0000be00ff067b82 */ /* 0x000e220000000800 */
[----:B------:R-:W1:Y:S01]  /*00a0*/  LDCU UR8, c[0x0][0x2fc] ;  /* 0x00005f80ff0877ac */ /* 0x000e620008000800 */
[----:B------:R-:W-:Y:S01]  /*00b0*/  IMAD.MOV.U32 R10, RZ, RZ, 0x0 ;  /* 0x00000000ff0a7424 */ /* 0x000fe200078e00ff */
[----:B------:R-:W3:Y:S01]  /*00c0*/  S2R R0, SR_TID.X ;  /* 0x0000000000007919 */ /* 0x000ee20000002100 */
[----:B------:R-:W-:Y:S01]  /*00d0*/  IMAD.MOV.U32 R11, RZ, RZ, 0x3ff00000 ;  /* 0x3ff00000ff0b7424 */ /* 0x000fe200078e00ff */
[----:B--2---:R-:W-:-:S13]  /*00e0*/  ISETP.GE.AND P0, PT, R5, 0x2, PT ;  /* 0x000000020500780c */ /* 0x004fda0003f06270 */
[----:B01-3--:R-:W-:Y:S05]  /*00f0*/  @!P0 BRA `(.L_x_0) ;  /* 0x0000000800108947 */ /* 0x00bfea0003800000 */
[C---:B------:R-:W-:Y:S01]  /*0100*/  VIADD R18, R5.reuse, 0xfffffffe ;  /* 0xfffffffe05127836 */ /* 0x040fe20000000000 */
[----:B------:R-:W0:Y:S01]  /*0110*/  LDC.64 R8, c[0x0][0x388] ;  /* 0x0000e200ff087b82 */ /* 0x000e220000000a00 */
[----:B------:R-:W-:Y:S02]  /*0120*/  IMAD R3, R5, R0, 0x1 ;  /* 0x0000000105037424 */ /* 0x000fe400078e0200 */
[----:B------:R-:W-:Y:S02]  /*0130*/  HFMA2 R10, -RZ, RZ, 0, 0 ;  /* 0x00000000ff0a7431 */ /* 0x000fe400000001ff */
[----:B------:R-:W-:Y:S01]  /*0140*/  IMAD.MOV R7, RZ, RZ, -R5 ;  /* 0x000000ffff077224 */ /* 0x000fe200078e0a05 */
[----:B------:R-:W-:Y:S01]  /*0150*/  I2FP.F32.U32 R4, R18 ;  /* 0x0000001200047245 */ /* 0x000fe20000201000 */
[----:B------:R-:W-:-:S04]  /*0160*/  UMOV UR4, URZ ;  /* 0x000000ff00047c82 */ /* 0x000fc80008000000 */
[----:B------:R-:W-:-:S06]  /*0170*/  FMUL R2, R4, 0.5 ;  /* 0x3f00000004027820 */ /* 0x000fcc0000400000 */
[----:B------:R-:W1:Y:S01]  /*0180*/  FRND.TRUNC R2, R2 ;  /* 0x0000000200027307 */ /* 0x000e62000020d000 */
[----:B0-----:R-:W-:-:S04]  /*0190*/  IMAD.WIDE.U32 R8, R3, 0x4, R8 ;  /* 0x0000000403087825 */ /* 0x001fc800078e0008 */
[----:B------:R-:W-:Y:S02]  /*01a0*/  IMAD.SHL.U32 R3, R5, 0x2, RZ ;  /* 0x0000000205037824 */ /* 0x000fe400078e00ff */
[----:B-1----:R-:W-:-:S03]  /*01b0*/  FADD R11, R2, R2 ;  /* 0x00000002020b7221 */ /* 0x002fc60000000000 */
[----:B------:R-:W-:Y:S01]  /*01c0*/  I2FP.F32.U32 R3, R3 ;  /* 0x0000000300037245 */ /* 0x000fe20000201000 */
[----:B------:R-:W-:-:S07]  /*01d0*/  FADD R11, R4, -R11 ;  /* 0x8000000b040b7221 */ /* 0x000fce0000000000 */
.L_x_4:
[----:B------:R-:W2:Y:S01]  /*01e0*/  LDG.E R13, desc[UR6][R8.64] ;  /* 0x00000006080d7981 */ /* 0x000ea2000c1e1900 */
[----:B------:R-:W-:Y:S01]  /*01f0*/  IMAD.MOV.U32 R21, RZ, RZ, 0x3a2c32e4 ;  /* 0x3a2c32e4ff157424 */ /* 0x000fe200078e00ff */
[----:B------:R-:W-:Y:S01]  /*0200*/  UIADD3 UR4, UPT, UPT, UR4, 0x1, URZ ;  /* 0x0000000104047890 */ /* 0x000fe2000fffe0ff */
[----:B------:R-:W-:Y:S01]  /*0210*/  BSSY.RECONVERGENT B0, `(.L_x_1) ;  /* 0x0000050000007945 */ /* 0x000fe20003800200 */
[C---:B--2---:R-:W-:Y:S01]  /*0220*/  FMUL R2, |R13|.reuse, 16777216 ;  /* 0x4b8000000d027820 */ /* 0x044fe20000400200 */
[----:B------:R-:W-:-:S04]  /*0230*/  FSETP.GEU.AND P0, PT, |R13|, 1.175494350822287508e-38, PT ;  /* 0x008000000d00780b */ /* 0x000fc80003f0e200 */
[----:B------:R-:W-:Y:S02]  /*0240*/  FSEL R2, R2, |R13|, !P0 ;  /* 0x4000000d02027208 */ /* 0x000fe40004000000 */
[----:B------:R-:W-:-:S03]  /*0250*/  FSEL R14, RZ, -24, P0 ;  /* 0xc1c00000ff0e7808 */ /* 0x000fc60000000000 */
[----:B------:R-:W-:-:S05]  /*0260*/  VIADD R12, R2, 0xc0cafb0d ;  /* 0xc0cafb0d020c7836 */ /* 0x000fca0000000000 */
[----:B------:R-:W-:-:S05]  /*0270*/  LOP3.LUT R15, R12, 0xff800000, RZ, 0xc0, !PT ;  /* 0xff8000000c0f7812 */ /* 0x000fca00078ec0ff */
[----:B------:R-:W-:Y:S01]  /*0280*/  IMAD.IADD R2, R2, 0x1, -R15 ;  /* 0x0000000102027824 */ /* 0x000fe200078e0a0f */
[----:B------:R-:W-:-:S03]  /*0290*/  I2FP.F32.S32 R15, R15 ;  /* 0x0000000f000f7245 */ /* 0x000fc60000201400 */
[C---:B------:R-:W-:Y:S01]  /*02a0*/  FADD R12, R2.reuse, 1 ;  /* 0x3f800000020c7421 */ /* 0x040fe20000000000 */
[----:B------:R-:W-:Y:S01]  /*02b0*/  FADD R17, R2, -1 ;  /* 0xbf80000002117421 */ /* 0x000fe20000000000 */
[----:B------:R-:W-:-:S03]  /*02c0*/  FFMA R15, R15, 1.1920928955078125e-07, R14 ;  /* 0x340000000f0f7823 */ /* 0x000fc6000000000e */
[----:B------:R-:W-:Y:S01]  /*02d0*/  FADD R19, R17, R17 ;  /* 0x0000001111137221 */ /* 0x000fe20000000000 */
[----:B------:R-:W0:Y:S03]  /*02e0*/  MUFU.RCP R12, R12 ;  /* 0x0000000c000c7308 */ /* 0x000e260000001000 */
[----:B0-----:R-:W-:-:S04]  /*02f0*/  FMUL R2, R12, R19 ;  /* 0x000000130c027220 */ /* 0x001fc80000400000 */
[----:B------:R-:W-:Y:S01]  /*0300*/  FADD R19, R17, -R2 ;  /* 0x8000000211137221 */ /* 0x000fe20000000000 */
[CC--:B------:R-:W-:Y:S01]  /*0310*/  FMUL R16, R2.reuse, R2.reuse ;  /* 0x0000000202107220 */ /* 0x0c0fe20000400000 */
[----:B------:R-:W-:Y:S02]  /*0320*/  FFMA R14, R2, 1.4426950216293334961, R15 ;  /* 0x3fb8aa3b020e7823 */ /* 0x000fe4000000000f */
[----:B------:R-:W-:Y:S01]  /*0330*/  FADD R20, R19, R19 ;  /* 0x0000001313147221 */ /* 0x000fe20000000000 */
[C---:B------:R-:W-:Y:S01]  /*0340*/  FFMA R19, R16.reuse, R21, 0.0032181653659790754318 ;  /* 0x3b52e7db10137423 */ /* 0x040fe20000000015 */
[----:B------:R-:W-:Y:S02]  /*0350*/  FADD R15, R15, -R14 ;  /* 0x8000000e0f0f7221 */ /* 0x000fe40000000000 */
[----:B------:R-:W-:Y:S01]  /*0360*/  FFMA R17, R17, -R2, R20 ;  /* 0x8000000211117223 */ /* 0x000fe20000000014 */
[----:B------:R-:W-:Y:S01]  /*0370*/  FFMA R19, R16, R19, 0.018033718690276145935 ;  /* 0x3c93bb7310137423 */ /* 0x000fe20000000013 */
[----:B------:R-:W-:-:S02]  /*0380*/  FFMA R20, R2, 1.4426950216293334961, R15 ;  /* 0x3fb8aa3b02147823 */ /* 0x000fc4000000000f */
[----:B------:R-:W-:Y:S01]  /*0390*/  FMUL R17, R12, R17 ;  /* 0x000000110c117220 */ /* 0x000fe20000400000 */
[----:B------:R-:W-:-:S03]  /*03a0*/  FFMA R19, R16, R19, 0.12022458761930465698 ;  /* 0x3df6384f10137423 */ /* 0x000fc60000000013 */
[----:B------:R-:W-:Y:S01]  /*03b0*/  FFMA R15, R17, 1.4426950216293334961, R20 ;  /* 0x3fb8aa3b110f7823 */ /* 0x000fe20000000014 */
[----:B------:R-:W-:-:S03]  /*03c0*/  FMUL R19, R16, R19 ;  /* 0x0000001310137220 */ /* 0x000fc60000400000 */
[----:B------:R-:W-:Y:S01]  /*03d0*/  FFMA R12, R2, 1.9251366722983220825e-08, R15 ;  /* 0x32a55e34020c7823 */ /* 0x000fe2000000000f */
[----:B------:R-:W-:-:S04]  /*03e0*/  FMUL R15, R19, 3 ;  /* 0x40400000130f7820 */ /* 0x000fc80000400000 */
[----:B------:R-:W-:-:S04]  /*03f0*/  FFMA R12, R17, R15, R12 ;  /* 0x0000000f110c7223 */ /* 0x000fc8000000000c */
[----:B------:R-:W-:-:S04]  /*0400*/  FFMA R19, R2, R19, R12 ;  /* 0x0000001302137223 */ /* 0x000fc8000000000c */
[----:B------:R-:W-:-:S04]  /*0410*/  FADD R17, R14, R19 ;  /* 0x000000130e117221 */ /* 0x000fc80000000000 */
[----:B------:R-:W-:Y:S01]  /*0420*/  FMUL R15, R4, R17 ;  /* 0x00000011040f7220 */ /* 0x000fe20000400000 */
[----:B------:R-:W-:-:S03]  /*0430*/  FADD R14, -R14, R17 ;  /* 0x000000110e0e7221 */ /* 0x000fc60000000100 */
[----:B------:R-:W0:Y:S01]  /*0440*/  FRND R12, R15 ;  /* 0x0000000f000c7307 */ /* 0x000e220000201000 */
[----:B------:R-:W-:Y:S01]  /*0450*/  FADD R19, R19, -R14 ;  /* 0x8000000e13137221 */ /* 0x000fe20000000000 */
[C---:B------:R-:W-:Y:S01]  /*0460*/  FFMA R2, R4.reuse, R17, -R15 ;  /* 0x0000001104027223 */ /* 0x040fe2000000080f */
[C---:B------:R-:W-:Y:S02]  /*0470*/  FSETP.GT.AND P1, PT, |R15|.reuse, 152, PT ;  /* 0x431800000f00780b */ /* 0x040fe40003f24200 */
[C---:B------:R-:W-:Y:S01]  /*0480*/  FSETP.GEU.AND P2, PT, R15.reuse, RZ, PT ;  /* 0x000000ff0f00720b */ /* 0x040fe20003f4e000 */
[----:B------:R-:W-:Y:S01]  /*0490*/  FFMA R2, R4, R19, R2 ;  /* 0x0000001304027223 */ /* 0x000fe20000000002 */
[----:B------:R-:W-:Y:S01]  /*04a0*/  IMAD.MOV.U32 R19, RZ, RZ, 0x391fcb8e ;  /* 0x391fcb8eff137424 */ /* 0x000fe200078e00ff */
[----:B------:R-:W1:Y:S01]  /*04b0*/  F2I.NTZ R14, R15 ;  /* 0x0000000f000e7305 */ /* 0x000e620000203100 */
[----:B0-----:R-:W-:Y:S01]  /*04c0*/  FADD R17, R15, -R12 ;  /* 0x8000000c0f117221 */ /* 0x001fe20000000000 */
[----:B------:R-:W-:-:S03]  /*04d0*/  FSETP.GT.AND P0, PT, R12, RZ, PT ;  /* 0x000000ff0c00720b */ /* 0x000fc60003f04000 */
[----:B------:R-:W-:-:S04]  /*04e0*/  FADD R2, R2, R17 ;  /* 0x0000001102027221 */ /* 0x000fc80000000000 */
[----:B------:R-:W-:Y:S01]  /*04f0*/  FFMA R17, R2, R19, 0.0013391353422775864601 ;  /* 0x3aaf85ed02117423 */ /* 0x000fe20000000013 */
[----:B------:R-:W-:Y:S02]  /*0500*/  SEL R19, RZ, 0x83000000, P0 ;  /* 0x83000000ff137807 */ /* 0x000fe40000000000 */
[----:B------:R-:W-:Y:S01]  /*0510*/  ISETP.NE.AND P0, PT, R18, RZ, PT ;  /* 0x000000ff1200720c */ /* 0x000fe20003f05270 */
[C---:B------:R-:W-:Y:S02]  /*0520*/  FFMA R17, R2.reuse, R17, 0.0096188392490148544312 ;  /* 0x3c1d985602117423 */ /* 0x040fe40000000011 */
[----:B------:R-:W-:Y:S01]  /*0530*/  VIADD R12, R19, 0x7f000000 ;  /* 0x7f000000130c7836 */ /* 0x000fe20000000000 */
[----:B------:R-:W-:Y:S01]  /*0540*/  FSETP.EQ.OR P0, PT, R13, 1, !P0 ;  /* 0x3f8000000d00780b */ /* 0x000fe20004702400 */
[----:B------:R-:W-:Y:S01]  /*0550*/  FFMA R17, R2, R17, 0.055503588169813156128 ;  /* 0x3d6357bb02117423 */ /* 0x000fe20000000011 */
[----:B-1----:R-:W-:-:S03]  /*0560*/  IMAD R19, R14, 0x800000, -R19 ;  /* 0x008000000e137824 */ /* 0x002fc600078e0a13 */
[----:B------:R-:W-:-:S04]  /*0570*/  FFMA R17, R2, R17, 0.24022644758224487305 ;  /* 0x3e75fdec02117423 */ /* 0x000fc80000000011 */
[----:B------:R-:W-:-:S04]  /*0580*/  FFMA R17, R2, R17, 0.69314718246459960938 ;  /* 0x3f31721802117423 */ /* 0x000fc80000000011 */
[----:B------:R-:W-:-:S04]  /*0590*/  FFMA R17, R2, R17, 1 ;  /* 0x3f80000002117423 */ /* 0x000fc80000000011 */
[----:B------:R-:W-:-:S04]  /*05a0*/  FMUL R12, R17, R12 ;  /* 0x0000000c110c7220 */ /* 0x000fc80000400000 */
[----:B------:R-:W-:Y:S01]  /*05b0*/  FMUL R19, R12, R19 ;  /* 0x000000130c137220 */ /* 0x000fe20000400000 */
[----:B------:R-:W-:Y:S02]  /*05c0*/  MOV R12, 0x3f800000 ;  /* 0x3f800000000c7802 */ /* 0x000fe40000000f00 */
[----:B------:R-:W-:Y:S01]  /*05d0*/  @P1 FSEL R19, RZ, +INF , !P2 ;  /* 0x7f800000ff131808 */ /* 0x000fe20005000000 */
[----:B------:R-:W-:Y:S06]  /*05e0*/  @P0 BRA `(.L_x_2) ;  /* 0x0000000000480947 */ /* 0x000fec0003800000 */
[----:B------:R-:W-:-:S04]  /*05f0*/  FSETP.NAN.AND P0, PT, |R4|, |R4|, PT ;  /* 0x400000040400720b */ /* 0x000fc80003f08200 */
[----:B------:R-:W-:-:S13]  /*0600*/  FSETP.NUM.AND P0, PT, |R13|, |R13|, !P0 ;  /* 0x4000000d0d00720b */ /* 0x000fda0004707200 */
[----:B------:R-:W-:Y:S01]  /*0610*/  @!P0 FADD R12, R4, R13 ;  /* 0x0000000d040c8221 */ /* 0x000fe20000000000 */
[----:B------:R-:W-:Y:S06]  /*0620*/  @!P0 BRA `(.L_x_2) ;  /* 0x0000000000388947 */ /* 0x000fec0003800000 */
[----:B------:R-:W-:-:S04]  /*0630*/  FSETP.NEU.AND P0, PT, |R13|, +INF , PT ;  /* 0x7f8000000d00780b */ /* 0x000fc80003f0d200 */
[----:B------:R-:W-:-:S04]  /*0640*/  FSETP.NEU.AND P0, PT, R13, RZ, P0 ;  /* 0x000000ff0d00720b */ /* 0x000fc8000070d000 */
[----:B------:R-:W-:-:S09]  /*0650*/  FSETP.NEU.AND P1, PT, |R11|, 1, !P0 ;  /* 0x3f8000000b00780b */ /* 0x000fd2000472d200 */
[----:B------:R-:W-:-:S05]  /*0660*/  @!P0 FADD R2, R13, R13 ;  /* 0x0000000d0d028221 */ /* 0x000fca0000000000 */
[----:B------:R-:W-:-:S05]  /*0670*/  @P1 LOP3.LUT R2, R2, 0x7fffffff, RZ, 0xc0, !PT ;  /* 0x7fffffff02021812 */ /* 0x000fca00078ec0ff */
[----:B------:R-:W-:Y:S01]  /*0680*/  @!P0 IMAD.MOV.U32 R12, RZ, RZ, R2 ;  /* 0x000000ffff0c8224 */ /* 0x000fe200078e0002 */
[----:B------:R-:W-:Y:S06]  /*0690*/  @!P0 BRA `(.L_x_2) ;  /* 0x00000000001c8947 */ /* 0x000fec0003800000 */
[----:B------:R-:W-:Y:S02]  /*06a0*/  FSETP.NEU.AND P0, PT, |R4|, +INF , PT ;  /* 0x7f8000000400780b */ /* 0x000fe40003f0d200 */
[----:B------:R-:W-:-:S13]  /*06b0*/  FSETP.EQ.AND P1, PT, R13, -1, PT ;  /* 0xbf8000000d00780b */ /* 0x000fda0003f22000 */
[----:B------:R-:W-:Y:S05]  /*06c0*/  @!P0 BRA P1, `(.L_x_2) ;  /* 0x0000000000108947 */ /* 0x000fea0000800000 */
[----:B------:R-:W-:Y:S01]  /*06d0*/  FSETP.GEU.AND P0, PT, R13, RZ, PT ;  /* 0x000000ff0d00720b */ /* 0x000fe20003f0e000 */
[----:B------:R-:W-:-:S12]  /*06e0*/  IMAD.MOV.U32 R12, RZ, RZ, R19 ;  /* 0x000000ffff0c7224 */ /* 0x000fd800078e0013 */
[----:B------:R-:W-:-:S04]  /*06f0*/  @!P0 FSETP.NEU.AND P1, PT, |R11|, 1, PT ;  /* 0x3f8000000b00880b */ /* 0x000fc80003f2d200 */
[----:B------:R-:W-:-:S09]  /*0700*/  @!P0 FSEL R12, R19, -R19, P1 ;  /* 0x80000013130c8208 */ /* 0x000fd20000800000 */
.L_x_2:
[----:B------:R-:W-:Y:S05]  /*0710*/  BSYNC.RECONVERGENT B0 ;  /* 0x0000000000007941 */ /* 0x000fea0003800200 */
.L_x_1:
[----:B------:R-:W0:Y:S01]  /*0720*/  MUFU.RCP R14, R3 ;  /* 0x00000003000e7308 */ /* 0x000e220000001000 */
[----:B------:R-:W-:Y:S01]  /*0730*/  I2FP.F32.U32 R2, UR4 ;  /* 0x0000000400027c45 */ /* 0x000fe20008201000 */
[----:B------:R-:W-:-:S06]  /*0740*/  FADD R12, R12, -0.5 ;  /* 0xbf0000000c0c7421 */ /* 0x000fcc0000000000 */
[----:B------:R-:W1:Y:S01]  /*0750*/  FCHK P0, R2, R3 ;  /* 0x0000000302007302 */ /* 0x000e620000000000 */
[----:B0-----:R-:W-:-:S04]  /*0760*/  FFMA R13, -R3, R14, 1 ;  /* 0x3f800000030d7423 */ /* 0x001fc8000000010e */
[----:B------:R-:W-:-:S04]  /*0770*/  FFMA R13, R14, R13, R14 ;  /* 0x0000000d0e0d7223 */ /* 0x000fc8000000000e */
[----:B------:R-:W-:-:S04]  /*0780*/  FFMA R14, R2, R13, RZ ;  /* 0x0000000d020e7223 */ /* 0x000fc800000000ff */
[----:B------:R-:W-:-:S04]  /*0790*/  FFMA R15, -R3, R14, R2 ;  /* 0x0000000e030f7223 */ /* 0x000fc80000000102 */
[----:B------:R-:W-:Y:S01]  /*07a0*/  FFMA R13, R13, R15, R14 ;  /* 0x0000000f0d0d7223 */ /* 0x000fe2000000000e */
[----:B-1----:R-:W-:Y:S06]  /*07b0*/  @!P0 BRA `(.L_x_3) ;  /* 0x00000000000c8947 */ /* 0x002fec0003800000 */
[----:B------:R-:W-:-:S07]  /*07c0*/  MOV R14, 0x7e0 ;  /* 0x000007e0000e7802 */ /* 0x000fce0000000f00 */
[----:B------:R-:W-:Y:S05]  /*07d0*/  CALL.REL.NOINC `($__internal_1_$__cuda_sm3x_div_rn_noftz_f32_slowpath) ;  /* 0x0000001000847944 */ /* 0x000fea0003c00000 */
[----:B------:R-:W-:-:S07]  /*07e0*/  IMAD.MOV.U32 R13, RZ, RZ, R2 ;  /* 0x000000ffff0d7224 */ /* 0x000fce00078e0002 */
.L_x_3:
[----:B------:R-:W-:Y:S01]  /*07f0*/  FADD R12, R12, -R13 ;  /* 0x8000000d0c0c7221 */ /* 0x000fe20000000000 */
[----:B------:R-:W-:Y:S01]  /*0800*/  IMAD.MOV.U32 R13, RZ, RZ, 0x3bbb989d ;  /* 0x3bbb989dff0d7424 */ /* 0x000fe200078e00ff */
[----:B------:R-:W-:Y:S01]  /*0810*/  IADD3 R8, P1, PT, R8, 0x4, RZ ;  /* 0x0000000408087810 */ /* 0x000fe20007f3e0ff */
[----:B------:R-:W-:Y:S02]  /*0820*/  IMAD.MOV.U32 R15, RZ, RZ, 0x437c0000 ;  /* 0x437c0000ff0f7424 */ /* 0x000fe400078e00ff */
[----:B------:R-:W-:Y:S01]  /*0830*/  FMUL R12, R12, R12 ;  /* 0x0000000c0c0c7220 */ /* 0x000fe20000400000 */
[----:B------:R-:W-:Y:S02]  /*0840*/  VIADD R7, R7, 0x1 ;  /* 0x0000000107077836 */ /* 0x000fe40000000000 */
[----:B------:R-:W-:Y:S02]  /*0850*/  IMAD.X R9, RZ, RZ, R9, P1 ;  /* 0x000000ffff097224 */ /* 0x000fe400008e0609 */
[----:B------:R-:W-:Y:S01]  /*0860*/  FMUL R12, R12, -10 ;  /* 0xc12000000c0c7820 */ /* 0x000fe20000400000 */
[----:B------:R-:W-:-:S03]  /*0870*/  ISETP.NE.AND P0, PT, R7, -0x1, PT ;  /* 0xffffffff0700780c */ /* 0x000fc60003f05270 */
[----:B------:R-:W-:-:S04]  /*0880*/  FFMA.SAT R2, R12, R13, 0.5 ;  /* 0x3f0000000c027423 */ /* 0x000fc8000000200d */
[----:B------:R-:W-:-:S04]  /*0890*/  FFMA.RM R2, R2, R15, 12582913 ;  /* 0x4b40000102027423 */ /* 0x000fc8000000400f */
[C---:B------:R-:W-:Y:S01]  /*08a0*/  FADD R13, R2.reuse, -12583039 ;  /* 0xcb40007f020d7421 */ /* 0x040fe20000000000 */
[----:B------:R-:W-:-:S03]  /*08b0*/  SHF.L.U32 R2, R2, 0x17, RZ ;  /* 0x0000001702027819 */ /* 0x000fc600000006ff */
[----:B------:R-:W-:-:S04]  /*08c0*/  FFMA R13, R12, 1.4426950216293334961, -R13 ;  /* 0x3fb8aa3b0c0d7823 */ /* 0x000fc8000000080d */
[----:B------:R-:W-:-:S06]  /*08d0*/  FFMA R13, R12, 1.925963033500011079e-08, R13 ;  /* 0x32a570600c0d7823 */ /* 0x000fcc000000000d */
[----:B------:R-:W0:Y:S02]  /*08e0*/  MUFU.EX2 R13, R13 ;  /* 0x0000000d000d7308 */ /* 0x000e240000000800 */
[----:B0-----:R-:W-:-:S04]  /*08f0*/  FFMA R15, R2, -R13, 1 ;  /* 0x3f800000020f7423 */ /* 0x001fc8000000080d */
[----:B------:R-:W-:Y:S01]  /*0900*/  FADD R10, R15, R10 ;  /* 0x0000000a0f0a7221 */ /* 0x000fe20000000000 */
[----:B------:R-:W-:Y:S06]  /*0910*/  @P0 BRA `(.L_x_4) ;  /* 0xfffffff800300947 */ /* 0x000fec000383ffff */
[----:B------:R-:W-:-:S06]  /*0920*/  FADD R10, R10, 1 ;  /* 0x3f8000000a0a7421 */ /* 0x000fcc0000000000 */
[----:B------:R-:W0:Y:S02]  /*0930*/  F2F.F64.F32 R10, R10 ;  /* 0x0000000a000a7310 */ /* 0x000e240000201800 */
.L_x_0:
[----:B------:R-:W1:Y:S01]  /*0940*/  LDC.64 R2, c[0x0][0x388] ;  /* 0x0000e200ff027b82 */ /* 0x000e620000000a00 */
[----:B------:R-:W-:Y:S02]  /*0950*/  IMAD R5, R5, R0, RZ ;  /* 0x0000000005057224 */ /* 0x000fe400078e02ff */
[----:B------:R-:W-:Y:S01]  /*0960*/  IMAD.MOV.U32 R4, RZ, RZ, 0x1 ;  /* 0x00000001ff047424 */ /* 0x000fe200078e00ff */
[----:B------:R-:W-:Y:S01]  /*0970*/  UMOV UR4, 0x33333333 ;  /* 0x3333333300047882 */ /* 0x000fe20000000000 */
[----:B------:R-:W-:-:S03]  /*0980*/  UMOV UR5, 0x3feb3333 ;  /* 0x3feb333300057882 */ /* 0x000fc60000000000 */
[----:B------:R-:W2:Y:S01]  /*0990*/  LDC.64 R18, c[0x0][0x398] ;  /* 0x0000e600ff127b82 */ /* 0x000ea20000000a00 */
[----:B-1----:R-:W-:-:S06]  /*09a0*/  IMAD.WIDE R2, R5, 0x4, R2 ;  /* 0x0000000405027825 */ /* 0x002fcc00078e0202 */
[----:B------:R-:W3:Y:S01]  /*09b0*/  LDG.E R3, desc[UR6][R2.64] ;  /* 0x0000000602037981 */ /* 0x000ee2000c1e1900 */
[----:B0-----:R-:W0:Y:S01]  /*09c0*/  MUFU.RCP64H R5, R11 ;  /* 0x0000000b00057308 */ /* 0x001e220000001800 */
[----:B------:R-:W-:Y:S01]  /*09d0*/  BSSY.RECONVERGENT B0, `(.L_x_5) ;  /* 0x0000018000007945 */ /* 0x000fe20003800200 */
[----:B0-----:R-:W-:-:S08]  /*09e0*/  DFMA R8, R4, -R10, 1 ;  /* 0x3ff000000408742b */ /* 0x001fd0000000080a */
[----:B------:R-:W-:-:S08]  /*09f0*/  DFMA R8, R8, R8, R8 ;  /* 0x000000080808722b */ /* 0x000fd00000000008 */
[----:B------:R-:W-:-:S08]  /*0a00*/  DFMA R8, R4, R8, R4 ;  /* 0x000000080408722b */ /* 0x000fd00000000004 */
[----:B------:R-:W-:-:S08]  /*0a10*/  DFMA R4, R8, -R10, 1 ;  /* 0x3ff000000804742b */ /* 0x000fd0000000080a */
[----:B------:R-:W-:Y:S01]  /*0a20*/  DFMA R8, R8, R4, R8 ;  /* 0x000000040808722b */ /* 0x000fe20000000008 */
[----:B------:R-:W-:-:S04]  /*0a30*/  IMAD.SHL.U32 R5, R0, 0x2, RZ ;  /* 0x0000000200057824 */ /* 0x000fc800078e00ff */
[----:B--2---:R-:W-:Y:S01]  /*0a40*/  IMAD.WIDE.U32 R4, R5, 0x4, R18 ;  /* 0x0000000405047825 */ /* 0x004fe200078e0012 */
[----:B---3--:R-:W0:Y:S04]  /*0a50*/  F2F.F64.F32 R16, R3 ;  /* 0x0000000300107310 */ /* 0x008e280000201800 */
[----:B------:R1:W-:Y:S01]  /*0a60*/  STG.E desc[UR6][R4.64], R3 ;  /* 0x0000000304007986 */ /* 0x0003e2000c101906 */
[----:B0-----:R-:W-:-:S08]  /*0a70*/  DMUL R20, R16, -UR4 ;  /* 0x8000000410147c28 */ /* 0x001fd00008000000 */
[----:B------:R-:W-:Y:S02]  /*0a80*/  DMUL R12, R20, R8 ;  /* 0x00000008140c7228 */ /* 0x000fe40000000000 */
[----:B------:R-:W-:-:S06]  /*0a90*/  FSETP.GEU.AND P1, PT, |R21|, 6.5827683646048100446e-37, PT ;  /* 0x036000001500780b */ /* 0x000fcc0003f2e200 */
[----:B------:R-:W-:-:S08]  /*0aa0*/  DFMA R14, R12, -R10, R20 ;  /* 0x8000000a0c0e722b */ /* 0x000fd00000000014 */
[----:B------:R-:W-:-:S10]  /*0ab0*/  DFMA R8, R8, R14, R12 ;  /* 0x0000000e0808722b */ /* 0x000fd4000000000c */
[----:B------:R-:W-:-:S05]  /*0ac0*/  FFMA R2, RZ, R11, R9 ;  /* 0x0000000bff027223 */ /* 0x000fca0000000009 */
[----:B------:R-:W-:-:S13]  /*0ad0*/  FSETP.GT.AND P0, PT, |R2|, 1.469367938527859385e-39, PT ;  /* 0x001000000200780b */ /* 0x000fda0003f04200 */
[----:B-1----:R-:W-:Y:S05]  /*0ae0*/  @P0 BRA P1, `(.L_x_6) ;  /* 0x0000000000180947 */ /* 0x002fea0000800000 */
[----:B------:R-:W-:Y:S01]  /*0af0*/  IMAD.MOV.U32 R12, RZ, RZ, R10 ;  /* 0x000000ffff0c7224 */ /* 0x000fe200078e000a */
[----:B------:R-:W-:Y:S01]  /*0b00*/  MOV R2, 0xb30 ;  /* 0x00000b3000027802 */ /* 0x000fe20000000f00 */
[----:B------:R-:W-:-:S07]  /*0b10*/  IMAD.MOV.U32 R13, RZ, RZ, R11 ;  /* 0x000000ffff0d7224 */ /* 0x000fce00078e000b */
[----:B------:R-:W-:Y:S05]  /*0b20*/  CALL.REL.NOINC `($__internal_0_$__cuda_sm20_div_rn_f64_full) ;  /* 0x00000008003c7944 */ /* 0x000fea0003c00000 */
[----:B------:R-:W-:Y:S01]  /*0b30*/  IMAD.MOV.U32 R8, RZ, RZ, R20 ;  /* 0x000000ffff087224 */ /* 0x000fe200078e0014 */
[----:B------:R-:W-:-:S07]  /*0b40*/  MOV R9, R21 ;  /* 0x0000001500097202 */ /* 0x000fce0000000f00 */
.L_x_6:
[----:B------:R-:W-:Y:S05]  /*0b50*/  BSYNC.RECONVERGENT B0 ;  /* 0x0000000000007941 */ /* 0x000fea0003800200 */
.L_x_5:
[----:B------:R-:W-:Y:S01]  /*0b60*/  DADD R8, R8, 1 ;  /* 0x3ff0000008087429 */ /* 0x000fe20000000000 */
[----:B------:R-:W-:Y:S01]  /*0b70*/  UMOV UR4, 0x667f3bcd ;  /* 0x667f3bcd00047882 */ /* 0x000fe20000000000 */
[----:B------:R-:W-:Y:S01]  /*0b80*/  UMOV UR5, 0x3ff6a09e ;  /* 0x3ff6a09e00057882 */ /* 0x000fe20000000000 */
[----:B------:R-:W-:Y:S01]  /*0b90*/  BSSY.RECONVERGENT B0, `(.L_x_7) ;  /* 0x000004a000007945 */ /* 0x000fe20003800200 */
[----:B------:R-:W-:-:S04]  /*0ba0*/  DMUL R16, R16, UR4 ;  /* 0x0000000410107c28 */ /* 0x000fc80008000000 */
[----:B------:R-:W-:-:S10]  /*0bb0*/  DMUL R12, R8, R10 ;  /* 0x0000000a080c7228 */ /* 0x000fd40000000000 */
[----:B------:R-:W0:Y:S08]  /*0bc0*/  F2F.F32.F64 R13, R12 ;  /* 0x0000000c000d7310 */ /* 0x000e300000301000 */
[----:B0-----:R-:W0:Y:S01]  /*0bd0*/  F2F.F64.F32 R8, R13 ;  /* 0x0000000d00087310 */ /* 0x001e220000201800 */
[----:B------:R1:W-:Y:S01]  /*0be0*/  STG.E desc[UR6][R4.64+0x4], R13 ;  /* 0x0000040d04007986 */ /* 0x0003e2000c101906 */
[----:B------:R-:W-:-:S04]  /*0bf0*/  FADD R2, -R13, 1 ;  /* 0x3f8000000d027421 */ /* 0x000fc80000000100 */
[----:B------:R-:W-:Y:S01]  /*0c00*/  FADD R3, -R3, R2 ;  /* 0x0000000203037221 */ /* 0x000fe20000000100 */
[----:B0-----:R-:W-:-:S06]  /*0c10*/  DFMA R16, R8, UR4, -R16 ;  /* 0x0000000408107c2b */ /* 0x001fcc0008000810 */
[----:B------:R-:W0:Y:S02]  /*0c20*/  F2F.F32.F64 R8, R16 ;  /* 0x0000001000087310 */ /* 0x000e240000301000 */
[----:B0-----:R-:W-:-:S04]  /*0c30*/  FMUL R9, R8, 6.283184051513671875 ;  /* 0x40c90fd808097820 */ /* 0x001fc80000400000 */
[C---:B------:R-:W-:Y:S01]  /*0c40*/  FMUL R7, R9.reuse, 0.63661974668502807617 ;  /* 0x3f22f98309077820 */ /* 0x040fe20000400000 */
[----:B------:R-:W-:-:S05]  /*0c50*/  FSETP.GE.AND P0, PT, |R9|, 105615, PT ;  /* 0x47ce47800900780b */ /* 0x000fca0003f06200 */
[----:B------:R-:W0:Y:S02]  /*0c60*/  F2I.NTZ R7, R7 ;  /* 0x0000000700077305 */ /* 0x000e240000203100 */
[----:B0-----:R-:W-:-:S05]  /*0c70*/  I2FP.F32.S32 R14, R7 ;  /* 0x00000007000e7245 */ /* 0x001fca0000201400 */
[----:B------:R-:W-:-:S04]  /*0c80*/  FFMA R15, R14, -1.5707962512969970703, R9 ;  /* 0xbfc90fda0e0f7823 */ /* 0x000fc80000000009 */
[----:B------:R-:W-:-:S04]  /*0c90*/  FFMA R15, R14, -7.5497894158615963534e-08, R15 ;  /* 0xb3a221680e0f7823 */ /* 0x000fc8000000000f */
[----:B------:R-:W-:Y:S01]  /*0ca0*/  FFMA R14, R14, -5.3903029534742383927e-15, R15 ;  /* 0xa7c234c50e0e7823 */ /* 0x000fe2000000000f */
[----:B-1----:R-:W-:Y:S06]  /*0cb0*/  @!P0 BRA `(.L_x_8) ;  /* 0x0000000000dc8947 */ /* 0x002fec0003800000 */
[----:B------:R-:W-:-:S13]  /*0cc0*/  FSETP.NEU.AND P0, PT, |R9|, +INF , PT ;  /* 0x7f8000000900780b */ /* 0x000fda0003f0d200 */
[----:B------:R-:W-:Y:S01]  /*0cd0*/  @!P0 FMUL R14, RZ, R9 ;  /* 0x00000009ff0e8220 */ /* 0x000fe20000400000 */
[----:B------:R-:W-:Y:S01]  /*0ce0*/  @!P0 IMAD.MOV.U32 R7, RZ, RZ, RZ ;  /* 0x000000ffff078224 */ /* 0x000fe200078e00ff */
[----:B------:R-:W-:Y:S06]  /*0cf0*/  @!P0 BRA `(.L_x_8) ;  /* 0x0000000000cc8947 */ /* 0x000fec0003800000 */
[----:B------:R-:W-:Y:S01]  /*0d00*/  IMAD.SHL.U32 R4, R9, 0x100, RZ ;  /* 0x0000010009047824 */ /* 0x000fe200078e00ff */
[----:B------:R-:W0:Y:S01]  /*0d10*/  LDCU.64 UR10, c[0x4][0x10] ;  /* 0x01000200ff0a77ac */ /* 0x000e220008000a00 */
[----:B------:R-:W-:Y:S02]  /*0d20*/  IMAD.MOV.U32 R12, RZ, RZ, RZ ;  /* 0x000000ffff0c7224 */ /* 0x000fe400078e00ff */
[----:B------:R-:W-:Y:S01]  /*0d30*/  IMAD.MOV.U32 R2, RZ, RZ, R1 ;  /* 0x000000ffff027224 */ /* 0x000fe200078e0001 */
[----:B------:R-:W-:Y:S01]  /*0d40*/  LOP3.LUT R13, R4, 0x80000000, RZ, 0xfc, !PT ;  /* 0x80000000040d7812 */ /* 0x000fe200078efcff */
[----:B------:R-:W-:Y:S01]  /*0d50*/  UMOV UR5, URZ ;  /* 0x000000ff00057c82 */ /* 0x000fe20008000000 */
[----:B------:R-:W-:-:S05]  /*0d60*/  UMOV UR4, URZ ;  /* 0x000000ff00047c82 */ /* 0x000fca0008000000 */
.L_x_9:
[----:B0-----:R-:W-:Y:S01]  /*0d70*/  IMAD.U32 R14, RZ, RZ, UR10 ;  /* 0x0000000aff0e7e24 */ /* 0x001fe2000f8e00ff */
[----:B------:R-:W-:-:S05]  /*0d80*/  MOV R15, UR11 ;  /* 0x0000000b000f7c02 */ /* 0x000fca0008000f00 */
[----:B------:R-:W2:Y:S01]  /*0d90*/  LDG.E.CONSTANT R4, desc[UR6][R14.64] ;  /* 0x000000060e047981 */ /* 0x000ea2000c1e9900 */
[----:B------:R-:W-:Y:S02]  /*0da0*/  UIADD3 UR10, UP0, UPT, UR10, 0x4, URZ ;  /* 0x000000040a0a7890 */ /* 0x000fe4000ff1e0ff */
[----:B------:R-:W-:Y:S02]  /*0db0*/  UIADD3 UR4, UPT, UPT, UR4, 0x1, URZ ;  /* 0x0000000104047890 */ /* 0x000fe4000fffe0ff */
[----:B------:R-:W-:Y:S02]  /*0dc0*/  UIADD3.X UR11, UPT, UPT, URZ, UR11, URZ, UP0, !UPT ;  /* 0x0000000bff0b7290 */ /* 0x000fe400087fe4ff */
[----:B------:R-:W-:Y:S01]  /*0dd0*/  UISETP.NE.AND UP0, UPT, UR4, 0x6, UPT ;  /* 0x000000060400788c */ /* 0x000fe2000bf05270 */
[----:B--2---:R-:W-:-:S03]  /*0de0*/  IMAD.WIDE.U32 R4, R4, R13, RZ ;  /* 0x0000000d04047225 */ /* 0x004fc600078e00ff */
[----:B------:R-:W-:-:S04]  /*0df0*/  IADD3 R7, P0, PT, R4, R12, RZ ;  /* 0x0000000c04077210 */ /* 0x000fc80007f1e0ff */
[----:B------:R-:W-:Y:S01]  /*0e00*/  IADD3.X R12, PT, PT, R5, UR5, RZ, P0, !PT ;  /* 0x00000005050c7c10 */ /* 0x000fe200087fe4ff */
[----:B------:R0:W-:Y:S02]  /*0e10*/  STL [R2], R7 ;  /* 0x0000000702007387 */ /* 0x0001e40000100800 */
[----:B0-----:R-:W-:Y:S01]  /*0e20*/  VIADD R2, R2, 0x4 ;  /* 0x0000000402027836 */ /* 0x001fe20000000000 */
[----:B------:R-:W-:Y:S06]  /*0e30*/  BRA.U UP0, `(.L_x_9) ;  /* 0xfffffffd00cc7547 */ /* 0x000fec000b83ffff */
[----:B------:R-:W-:Y:S01]  /*0e40*/  SHF.R.U32.HI R7, RZ, 0x17, R9 ;  /* 0x00000017ff077819 */ /* 0x000fe20000011609 */
[----:B------:R0:W-:Y:S03]  /*0e50*/  STL [R1+0x18], R12 ;  /* 0x0000180c01007387 */ /* 0x0001e60000100800 */
[C---:B------:R-:W-:Y:S02]  /*0e60*/  LOP3.LUT R2, R7.reuse, 0xe0, RZ, 0xc0, !PT ;  /* 0x000000e007027812 */ /* 0x040fe400078ec0ff */
[----:B------:R-:W-:-:S03]  /*0e70*/  LOP3.LUT P0, RZ, R7, 0x1f, RZ, 0xc0, !PT ;  /* 0x0000001f07ff7812 */ /* 0x000fc6000780c0ff */
[----:B------:R-:W-:-:S05]  /*0e80*/  VIADD R2, R2, 0xffffff80 ;  /* 0xffffff8002027836 */ /* 0x000fca0000000000 */
[----:B------:R-:W-:-:S05]  /*0e90*/  SHF.R.U32.HI R2, RZ, 0x5, R2 ;  /* 0x00000005ff027819 */ /* 0x000fca0000011602 */
[----:B------:R-:W-:-:S05]  /*0ea0*/  IMAD R13, R2, -0x4, R1 ;  /* 0xfffffffc020d7824 */ /* 0x000fca00078e0201 */
[----:B------:R-:W2:Y:S04]  /*0eb0*/  LDL R2, [R13+0x18] ;  /* 0x000018000d027983 */ /* 0x000ea80000100800 */
[----:B------:R-:W2:Y:S04]  /*0ec0*/  LDL R5, [R13+0x14] ;  /* 0x000014000d057983 */ /* 0x000ea80000100800 */
[----:B------:R-:W3:Y:S01]  /*0ed0*/  @P0 LDL R4, [R13+0x10] ;  /* 0x000010000d040983 */ /* 0x000ee20000100800 */
[----:B------:R-:W-:Y:S01]  /*0ee0*/  LOP3.LUT R7, R7, 0x1f, RZ, 0xc0, !PT ;  /* 0x0000001f07077812 */ /* 0x000fe200078ec0ff */
[----:B------:R-:W-:Y:S01]  /*0ef0*/  UMOV UR4, 0x54442d19 ;  /* 0x54442d1900047882 */ /* 0x000fe20000000000 */
[----:B------:R-:W-:-:S02]  /*0f00*/  UMOV UR5, 0x3bf921fb ;  /* 0x3bf921fb00057882 */ /* 0x000fc40000000000 */
[-C--:B--2---:R-:W-:Y:S02]  /*0f10*/  @P0 SHF.L.W.U32.HI R2, R5, R7.reuse, R2 ;  /* 0x0000000705020219 */ /* 0x084fe40000010e02 */
[----:B---3--:R-:W-:Y:S02]  /*0f20*/  @P0 SHF.L.W.U32.HI R5, R4, R7, R5 ;  /* 0x0000000704050219 */ /* 0x008fe40000010e05 */
[----:B------:R-:W-:Y:S02]  /*0f30*/  ISETP.GE.AND P0, PT, R9, RZ, PT ;  /* 0x000000ff0900720c */ /* 0x000fe40003f06270 */
[C---:B------:R-:W-:Y:S01]  /*0f40*/  SHF.L.W.U32.HI R4, R5.reuse, 0x2, R2 ;  /* 0x0000000205047819 */ /* 0x040fe20000010e02 */
[----:B------:R-:W-:-:S03]  /*0f50*/  IMAD.SHL.U32 R5, R5, 0x4, RZ ;  /* 0x0000000405057824 */ /* 0x000fc600078e00ff */
[----:B------:R-:W-:Y:S02]  /*0f60*/  SHF.R.S32.HI R7, RZ, 0x1f, R4 ;  /* 0x0000001fff077819 */ /* 0x000fe40000011404 */
[----:B------:R-:W-:Y:S02]  /*0f70*/  LOP3.LUT R9, R4, R9, RZ, 0x3c, !PT ;  /* 0x0000000904097212 */ /* 0x000fe400078e3cff */
[C---:B------:R-:W-:Y:S02]  /*0f80*/  LOP3.LUT R14, R7.reuse, R5, RZ, 0x3c, !PT ;  /* 0x00000005070e7212 */ /* 0x040fe400078e3cff */
[----:B------:R-:W-:Y:S02]  /*0f90*/  LOP3.LUT R15, R7, R4, RZ, 0x3c, !PT ;  /* 0x00000004070f7212 */ /* 0x000fe400078e3cff */
[----:B------:R-:W-:Y:S02]  /*0fa0*/  SHF.R.U32.HI R7, RZ, 0x1e, R2 ;  /* 0x0000001eff077819 */ /* 0x000fe40000011602 */
[----:B------:R-:W-:-:S02]  /*0fb0*/  ISETP.GE.AND P1, PT, R9, RZ, PT ;  /* 0x000000ff0900720c */ /* 0x000fc40003f26270 */
[----:B------:R-:W0:Y:S01]  /*0fc0*/  I2F.F64.S64 R14, R14 ;  /* 0x0000000e000e7312 */ /* 0x000e220000301c00 */
[----:B------:R-:W-:-:S05]  /*0fd0*/  LEA.HI R7, R4, R7, RZ, 0x1 ;  /* 0x0000000704077211 */ /* 0x000fca00078f08ff */
[----:B------:R-:W-:-:S04]  /*0fe0*/  IMAD.MOV R2, RZ, RZ, -R7 ;  /* 0x000000ffff027224 */ /* 0x000fc800078e0a07 */
[----:B------:R-:W-:Y:S01]  /*0ff0*/  @!P0 IMAD.MOV.U32 R7, RZ, RZ, R2 ;  /* 0x000000ffff078224 */ /* 0x000fe200078e0002 */
[----:B0-----:R-:W-:-:S10]  /*1000*/  DMUL R12, R14, UR4 ;  /* 0x000000040e0c7c28 */ /* 0x001fd40008000000 */
[----:B------:R-:W0:Y:S02]  /*1010*/  F2F.F32.F64 R12, R12 ;  /* 0x0000000c000c7310 */ /* 0x000e240000301000 */
[----:B0-----:R-:W-:-:S07]  /*1020*/  FSEL R14, -R12, R12, !P1 ;  /* 0x0000000c0c0e7208 */ /* 0x001fce0004800100 */
.L_x_8:
[----:B------:R-:W-:Y:S05]  /*1030*/  BSYNC.RECONVERGENT B0 ;  /* 0x0000000000007941 */ /* 0x000fea0003800200 */
.L_x_7:
[----:B------:R-:W-:Y:S01]  /*1040*/  MOV R5, 0x37cbac00 ;  /* 0x37cbac0000057802 */ /* 0x000fe20000000f00 */
[----:B------:R-:W-:Y:S01]  /*1050*/  FMUL R2, R14, R14 ;  /* 0x0000000e0e027220 */ /* 0x000fe20000400000 */
[C---:B------:R-:W-:Y:S01]  /*1060*/  LOP3.LUT R9, R7.reuse, 0x1, RZ, 0xc0, !PT ;  /* 0x0000000107097812 */ /* 0x040fe200078ec0ff */
[----:B------:R-:W-:Y:S01]  /*1070*/  IMAD.MOV.U32 R12, RZ, RZ, 0x3effffff ;  /* 0x3effffffff0c7424 */ /* 0x000fe200078e00ff */
[----:B------:R-:W-:Y:S01]  /*1080*/  LOP3.LUT P1, RZ, R7, 0x2, RZ, 0xc0, !PT ;  /* 0x0000000207ff7812 */ /* 0x000fe2000782c0ff */
[----:B------:R-:W-:Y:S01]  /*1090*/  FFMA R4, R2, R5, -0.0013887860113754868507 ;  /* 0xbab607ed02047423 */ /* 0x000fe20000000005 */
[----:B------:R-:W-:Y:S01]  /*10a0*/  ISETP.NE.U32.AND P0, PT, R9, 0x1, PT ;  /* 0x000000010900780c */ /* 0x000fe20003f05070 */
[----:B------:R-:W-:Y:S01]  /*10b0*/  IMAD.MOV.U32 R9, RZ, RZ, 0x3d2aaabb ;  /* 0x3d2aaabbff097424 */ /* 0x000fe200078e00ff */
[----:B------:R-:W-:Y:S02]  /*10c0*/  BSSY.RECONVERGENT B0, `(.L_x_10) ;  /* 0x000000d000007945 */ /* 0x000fe40003800200 */
[----:B------:R-:W-:-:S02]  /*10d0*/  FSEL R5, R4, -0.00019574658654164522886, !P0 ;  /* 0xb94d415304057808 */ /* 0x000fc40004000000 */
[----:B------:R-:W-:Y:S02]  /*10e0*/  FSEL R9, R9, 0.0083327032625675201416, !P0 ;  /* 0x3c0885e409097808 */ /* 0x000fe40004000000 */
[----:B------:R-:W-:Y:S02]  /*10f0*/  FSEL R7, R14, 1, P0 ;  /* 0x3f8000000e077808 */ /* 0x000fe40000000000 */
[----:B------:R-:W-:Y:S01]  /*1100*/  FSEL R12, -R12, -0.16666662693023681641, !P0 ;  /* 0xbe2aaaa80c0c7808 */ /* 0x000fe20004000100 */
[C---:B------:R-:W-:Y:S02]  /*1110*/  FFMA R5, R2.reuse, R5, R9 ;  /* 0x0000000502057223 */ /* 0x040fe40000000009 */
[C---:B------:R-:W-:Y:S02]  /*1120*/  FFMA R4, R2.reuse, R7, RZ ;  /* 0x0000000702047223 */ /* 0x040fe400000000ff */
[----:B------:R-:W-:Y:S01]  /*1130*/  FFMA R5, R2, R5, R12 ;  /* 0x0000000502057223 */ /* 0x000fe2000000000c */
[----:B------:R-:W-:-:S03]  /*1140*/  MOV R2, 0x1190 ;  /* 0x0000119000027802 */ /* 0x000fc60000000f00 */
[----:B------:R-:W-:-:S04]  /*1150*/  FFMA R7, R4, R5, R7 ;  /* 0x0000000504077223 */ /* 0x000fc80000000007 */
[----:B------:R-:W-:-:S04]  /*1160*/  @P1 FADD R7, RZ, -R7 ;  /* 0x80000007ff071221 */ /* 0x000fc80000000000 */
[----:B------:R0:W1:Y:S03]  /*1170*/  F2F.F64.F32 R4, R7 ;  /* 0x0000000700047310 */ /* 0x0000660000201800 */
[----:B01----:R-:W-:Y:S05]  /*1180*/  CALL.REL.NOINC `($_Z8functionPiPfS_S0_$__internal_accurate_pow) ;  /* 0x0000000c00a87944 */ /* 0x003fea0003c00000 */
[----:B------:R-:W-:Y:S05]  /*1190*/  BSYNC.RECONVERGENT B0 ;  /* 0x0000000000007941 */ /* 0x000fea0003800200 */
.L_x_10:
[----:B------:R-:W-:Y:S01]  /*11a0*/  DADD R12, R4, 8 ;  /* 0x40200000040c7429 */ /* 0x000fe20000000000 */
[----:B------:R-:W-:Y:S01]  /*11b0*/  FSETP.NEU.AND P0, PT, R7, RZ, PT ;  /* 0x000000ff0700720b */ /* 0x000fe20003f0d000 */
[----:B------:R-:W-:Y:S08]  /*11c0*/  BSSY.RECONVERGENT B0, `(.L_x_11) ;  /* 0x000000d000007945 */ /* 0x000ff00003800200 */
[----:B------:R-:W-:Y:S01]  /*11d0*/  LOP3.LUT R12, R13, 0x7ff00000, RZ, 0xc0, !PT ;  /* 0x7ff000000d0c7812 */ /* 0x000fe200078ec0ff */
[----:B------:R-:W-:-:S03]  /*11e0*/  IMAD.MOV.U32 R13, RZ, RZ, R18 ;  /* 0x000000ffff0d7224 */ /* 0x000fc600078e0012 */
[----:B------:R-:W-:Y:S01]  /*11f0*/  ISETP.NE.AND P1, PT, R12, 0x7ff00000, PT ;  /* 0x7ff000000c00780c */ /* 0x000fe20003f25270 */
[----:B------:R-:W-:Y:S01]  /*1200*/  IMAD.MOV.U32 R12, RZ, RZ, R9 ;  /* 0x000000ffff0c7224 */ /* 0x000fe200078e0009 */
[----:B------:R-:W-:-:S11]  /*1210*/  @!P0 CS2R R12, SRZ ;  /* 0x00000000000c8805 */ /* 0x000fd6000001ff00 */
[----:B------:R-:W-:Y:S05]  /*1220*/  @P1 BRA `(.L_x_12) ;  /* 0x0000000000181947 */ /* 0x000fea0003800000 */
[----:B------:R-:W-:-:S13]  /*1230*/  FSETP.NAN.AND P0, PT, R7, R7, PT ;  /* 0x000000070700720b */ /* 0x000fda0003f08000 */
[----:B------:R-:W-:Y:S01]  /*1240*/  @P0 DADD R12, R4, 8 ;  /* 0x40200000040c0429 */ /* 0x000fe20000000000 */
[----:B------:R-:W-:Y:S10]  /*1250*/  @P0 BRA `(.L_x_12) ;  /* 0x00000000000c0947 */ /* 0x000ff40003800000 */
[----:B------:R-:W-:-:S14]  /*1260*/  DSETP.NEU.AND P0, PT, |R4|, +INF , PT ;  /* 0x7ff000000400742a */ /* 0x000fdc0003f0d200 */
[----:B------:R-:W-:Y:S01]  /*1270*/  @!P0 IMAD.MOV.U32 R12, RZ, RZ, 0x0 ;  /* 0x00000000ff0c8424 */ /* 0x000fe200078e00ff */
[----:B------:R-:W-:-:S07]  /*1280*/  @!P0 MOV R13, 0x7ff00000 ;  /* 0x7ff00000000d8802 */ /* 0x000fce0000000f00 */
.L_x_12:
[----:B------:R-:W-:Y:S05]  /*1290*/  BSYNC.RECONVERGENT B0 ;  /* 0x0000000000007941 */ /* 0x000fea0003800200 */
.L_x_11:
[----:B------:R-:W-:Y:S01]  /*12a0*/  DMUL R12, R12, 0.5 ;  /* 0x3fe000000c0c7828 */ /* 0x000fe20000000000 */
[----:B------:R-:W0:Y:S01]  /*12b0*/  F2F.F64.F32 R2, R3 ;  /* 0x0000000300027310 */ /* 0x000e220000201800 */
[----:B------:R-:W-:-:S08]  /*12c0*/  FSETP.NEU.AND P0, PT, R7, 1, PT ;  /* 0x3f8000000700780b */ /* 0x000fd00003f0d000 */
[----:B------:R-:W-:Y:S02]  /*12d0*/  FSEL R4, R12, RZ, P0 ;  /* 0x000000ff0c047208 */ /* 0x000fe40000000000 */
[----:B------:R-:W-:-:S06]  /*12e0*/  FSEL R5, R13, 1.75, P0 ;  /* 0x3fe000000d057808 */ /* 0x000fcc0000000000 */
[----:B0-----:R-:W-:-:S06]  /*12f0*/  DADD R4, R2, R4 ;  /* 0x0000000002047229 */ /* 0x001fcc0000000004 */
[----:B------:R-:W0:Y:S02]  /*1300*/  F2F.F32.F64 R2, R4 ;  /* 0x0000000400027310 */ /* 0x000e240000301000 */
[----:B0-----:R-:W-:-:S13]  /*1310*/  FSETP.GEU.AND P0, PT, R2, RZ, PT ;  /* 0x000000ff0200720b */ /* 0x001fda0003f0e000 */
[----:B------:R-:W-:Y:S05]  /*1320*/  @P0 EXIT ;  /* 0x000000000000094d */ /* 0x000fea0003800000 */
[----:B------:R-:W0:Y:S01]  /*1330*/  F2F.F64.F32 R8, R8 ;  /* 0x0000000800087310 */ /* 0x000e220000201800 */
[----:B------:R-:W-:Y:S01]  /*1340*/  MOV R12, 0x0 ;  /* 0x00000000000c7802 */ /* 0x000fe20000000f00 */
[----:B------:R1:W-:Y:S01]  /*1350*/  STL [R1+0x20], R0 ;  /* 0x0000200001007387 */ /* 0x0003e20000100800 */
[----:B------:R-:W2:Y:S01]  /*1360*/  LDCU.64 UR4, c[0x4][0x8] ;  /* 0x01000100ff0477ac */ /* 0x000ea20008000a00 */
[----:B------:R-:W-:-:S03]  /*1370*/  IADD3 R6, P0, P1, R1, 0x20, R6 ;  /* 0x0000002001067810 */ /* 0x000fc6000791e006 */
[----:B------:R-:W3:Y:S01]  /*1380*/  LDC.64 R12, c[0x4][R12] ;  /* 0x010000000c0c7b82 */ /* 0x000ee20000000a00 */
[----:B------:R-:W4:Y:S01]  /*1390*/  F2F.F64.F32 R2, R2 ;  /* 0x0000000200027310 */ /* 0x000f220000201800 */
[----:B------:R-:W-:Y:S01]  /*13a0*/  IADD3.X R7, PT, PT, RZ, UR8, RZ, P0, P1 ;  /* 0x00000008ff077c10 */ /* 0x000fe200087e24ff */
[----:B0-----:R1:W-:Y:S01]  /*13b0*/  STL.128 [R1+0x30], R8 ;  /* 0x0000300801007387 */ /* 0x0013e20000100c00 */
[----:B--2---:R-:W-:-:S03]  /*13c0*/  IMAD.U32 R4, RZ, RZ, UR4 ;  /* 0x00000004ff047e24 */ /* 0x004fc6000f8e00ff */
[----:B----4-:R1:W-:Y:S01]  /*13d0*/  STL.64 [R1+0x28], R2 ;  /* 0x0000280201007387 */ /* 0x0103e20000100a00 */
[----:B------:R-:W-:-:S07]  /*13e0*/  IMAD.U32 R5, RZ, RZ, UR5 ;  /* 0x00000005ff057e24 */ /* 0x000fce000f8e00ff */
[----:B------:R-:W-:-:S07]  /*13f0*/  LEPC R20, `(.L_x_13) ;  /* 0x000000001014794e */ /* 0x000fce0000000000 */
[----:B-1-3--:R-:W-:Y:S05]  /*1400*/  CALL.ABS.NOINC R12 ;  /* 0x000000000c007343 */ /* 0x00afea0003c00000 */
.L_x_13:
[----:B------:R-:W-:Y:S05]  /*1410*/  EXIT ;  /* 0x000000000000794d */ /* 0x000fea0003800000 */
        .weak           $__internal_0_$__cuda_sm20_div_rn_f64_full
        .type           $__internal_0_$__cuda_sm20_div_rn_f64_full,@function
        .size           $__internal_0_$__cuda_sm20_div_rn_f64_full,($__internal_1_$__cuda_sm3x_div_rn_noftz_f32_slowpath - $__internal_0_$__cuda_sm20_div_rn_f64_full)
$__internal_0_$__cuda_sm20_div_rn_f64_full:
[C---:B------:R-:W-:Y:S01]  /*1420*/  FSETP.GEU.AND P0, PT, |R13|.reuse, 1.469367938527859385e-39, PT ;  /* 0x001000000d00780b */ /* 0x040fe20003f0e200 */
[----:B------:R-:W-:Y:S01]  /*1430*/  IMAD.MOV.U32 R9, RZ, RZ, R21 ;  /* 0x000000ffff097224 */ /* 0x000fe200078e0015 */
[----:B------:R-:W-:Y:S01]  /*1440*/  LOP3.LUT R14, R13, 0x800fffff, RZ, 0xc0, !PT ;  /* 0x800fffff0d0e7812 */ /* 0x000fe200078ec0ff */
[----:B------:R-:W-:Y:S01]  /*1450*/  IMAD.MOV.U32 R8, RZ, RZ, R20 ;  /* 0x000000ffff087224 */ /* 0x000fe200078e0014 */
[----:B------:R-:W-:Y:S01]  /*1460*/  MOV R18, 0x1 ;  /* 0x0000000100127802 */ /* 0x000fe20000000f00 */
[----:B------:R-:W-:Y:S01]  /*1470*/  IMAD.MOV.U32 R26, RZ, RZ, 0x1ca00000 ;  /* 0x1ca00000ff1a7424 */ /* 0x000fe200078e00ff */
[----:B------:R-:W-:Y:S01]  /*1480*/  LOP3.LUT R15, R14, 0x3ff00000, RZ, 0xfc, !PT ;  /* 0x3ff000000e0f7812 */ /* 0x000fe200078efcff */
[----:B------:R-:W-:Y:S01]  /*1490*/  IMAD.MOV.U32 R14, RZ, RZ, R12 ;  /* 0x000000ffff0e7224 */ /* 0x000fe200078e000c */
[C---:B------:R-:W-:Y:S01]  /*14a0*/  FSETP.GEU.AND P2, PT, |R9|.reuse, 1.469367938527859385e-39, PT ;  /* 0x001000000900780b */ /* 0x040fe20003f4e200 */
[----:B------:R-:W-:Y:S01]  /*14b0*/  BSSY.RECONVERGENT B1, `(.L_x_14) ;  /* 0x0000050000017945 */ /* 0x000fe20003800200 */
[----:B------:R-:W-:-:S02]  /*14c0*/  LOP3.LUT R7, R9, 0x7ff00000, RZ, 0xc0, !PT ;  /* 0x7ff0000009077812 */ /* 0x000fc400078ec0ff */
[----:B------:R-:W-:Y:S01]  /*14d0*/  LOP3.LUT R28, R13, 0x7ff00000, RZ, 0xc0, !PT ;  /* 0x7ff000000d1c7812 */ /* 0x000fe200078ec0ff */
[----:B------:R-:W-:-:S03]  /*14e0*/  @!P0 DMUL R14, R12, 8.98846567431157953865e+307 ;  /* 0x7fe000000c0e8828 */ /* 0x000fc60000000000 */
[----:B------:R-:W-:-:S03]  /*14f0*/  ISETP.GE.U32.AND P1, PT, R7, R28, PT ;  /* 0x0000001c0700720c */ /* 0x000fc60003f26070 */
[----:B------:R-:W0:Y:S02]  /*1500*/  MUFU.RCP64H R19, R15 ;  /* 0x0000000f00137308 */ /* 0x000e240000001800 */
[----:B------:R-:W-:Y:S02]  /*1510*/  @!P2 LOP3.LUT R20, R13, 0x7ff00000, RZ, 0xc0, !PT ;  /* 0x7ff000000d14a812 */ /* 0x000fe400078ec0ff */
[----:B------:R-:W-:Y:S02]  /*1520*/  @!P0 LOP3.LUT R28, R15, 0x7ff00000, RZ, 0xc0, !PT ;  /* 0x7ff000000f1c8812 */ /* 0x000fe400078ec0ff */
[----:B------:R-:W-:-:S04]  /*1530*/  @!P2 ISETP.GE.U32.AND P3, PT, R7, R20, PT ;  /* 0x000000140700a20c */ /* 0x000fc80003f66070 */
[----:B------:R-:W-:-:S04]  /*1540*/  @!P2 SEL R21, R26, 0x63400000, !P3 ;  /* 0x634000001a15a807 */ /* 0x000fc80005800000 */
[----:B------:R-:W-:Y:S01]  /*1550*/  @!P2 LOP3.LUT R24, R21, 0x80000000, R9, 0xf8, !PT ;  /* 0x800000001518a812 */ /* 0x000fe200078ef809 */
[----:B0-----:R-:W-:-:S03]  /*1560*/  DFMA R22, R18, -R14, 1 ;  /* 0x3ff000001216742b */ /* 0x001fc6000000080e */
[----:B------:R-:W-:Y:S01]  /*1570*/  @!P2 LOP3.LUT R25, R24, 0x100000, RZ, 0xfc, !PT ;  /* 0x001000001819a812 */ /* 0x000fe200078efcff */
[----:B------:R-:W-:-:S04]  /*1580*/  @!P2 IMAD.MOV.U32 R24, RZ, RZ, RZ ;  /* 0x000000ffff18a224 */ /* 0x000fc800078e00ff */
[----:B------:R-:W-:-:S08]  /*1590*/  DFMA R22, R22, R22, R22 ;  /* 0x000000161616722b */ /* 0x000fd00000000016 */
[----:B------:R-:W-:Y:S01]  /*15a0*/  DFMA R22, R18, R22, R18 ;  /* 0x000000161216722b */ /* 0x000fe20000000012 */
[----:B------:R-:W-:Y:S01]  /*15b0*/  SEL R19, R26, 0x63400000, !P1 ;  /* 0x634000001a137807 */ /* 0x000fe20004800000 */
[----:B------:R-:W-:-:S03]  /*15c0*/  IMAD.MOV.U32 R18, RZ, RZ, R8 ;  /* 0x000000ffff127224 */ /* 0x000fc600078e0008 */
[----:B------:R-:W-:-:S03]  /*15d0*/  LOP3.LUT R19, R19, 0x800fffff, R9, 0xf8, !PT ;  /* 0x800fffff13137812 */ /* 0x000fc600078ef809 */
[----:B------:R-:W-:-:S03]  /*15e0*/  DFMA R20, R22, -R14, 1 ;  /* 0x3ff000001614742b */ /* 0x000fc6000000080e */
[----:B------:R-:W-:-:S05]  /*15f0*/  @!P2 DFMA R18, R18, 2, -R24 ;  /* 0x400000001212a82b */ /* 0x000fca0000000818 */
[----:B------:R-:W-:-:S08]  /*1600*/  DFMA R20, R22, R20, R22 ;  /* 0x000000141614722b */ /* 0x000fd00000000016 */
[----:B------:R-:W-:-:S08]  /*1610*/  DMUL R22, R20, R18 ;  /* 0x0000001214167228 */ /* 0x000fd00000000000 */
[----:B------:R-:W-:-:S08]  /*1620*/  DFMA R24, R22, -R14, R18 ;  /* 0x8000000e1618722b */ /* 0x000fd00000000012 */
[----:B------:R-:W-:Y:S01]  /*1630*/  DFMA R24, R20, R24, R22 ;  /* 0x000000181418722b */ /* 0x000fe20000000016 */
[----:B------:R-:W-:Y:S01]  /*1640*/  IMAD.MOV.U32 R23, RZ, RZ, R7 ;  /* 0x000000ffff177224 */ /* 0x000fe200078e0007 */
[----:B------:R-:W-:-:S05]  /*1650*/  @!P2 LOP3.LUT R23, R19, 0x7ff00000, RZ, 0xc0, !PT ;  /* 0x7ff000001317a812 */ /* 0x000fca00078ec0ff */
[----:B------:R-:W-:-:S05]  /*1660*/  VIADD R20, R23, 0xffffffff ;  /* 0xffffffff17147836 */ /* 0x000fca0000000000 */
[----:B------:R-:W-:Y:S02]  /*1670*/  ISETP.GT.U32.AND P0, PT, R20, 0x7feffffe, PT ;  /* 0x7feffffe1400780c */ /* 0x000fe40003f04070 */
[----:B------:R-:W-:-:S04]  /*1680*/  IADD3 R20, PT, PT, R28, -0x1, RZ ;  /* 0xffffffff1c147810 */ /* 0x000fc80007ffe0ff */
[----:B------:R-:W-:-:S13]  /*1690*/  ISETP.GT.U32.OR P0, PT, R20, 0x7feffffe, P0 ;  /* 0x7feffffe1400780c */ /* 0x000fda0000704470 */
[----:B------:R-:W-:Y:S05]  /*16a0*/  @P0 BRA `(.L_x_15) ;  /* 0x00000000006c0947 */ /* 0x000fea0003800000 */
[----:B------:R-:W-:-:S04]  /*16b0*/  LOP3.LUT R20, R13, 0x7ff00000, RZ, 0xc0, !PT ;  /* 0x7ff000000d147812 */ /* 0x000fc800078ec0ff */
[CC--:B------:R-:W-:Y:S02]  /*16c0*/  VIADDMNMX R8, R7.reuse, -R20.reuse, 0xb9600000, !PT ;  /* 0xb960000007087446 */ /* 0x0c0fe40007800914 */
[----:B------:R-:W-:Y:S02]  /*16d0*/  ISETP.GE.U32.AND P0, PT, R7, R20, PT ;  /* 0x000000140700720c */ /* 0x000fe40003f06070 */
[----:B------:R-:W-:Y:S01]  /*16e0*/  VIMNMX R7, PT, PT, R8, 0x46a00000, PT ;  /* 0x46a0000008077848 */ /* 0x000fe20003fe0100 */
[----:B------:R-:W-:Y:S01]  /*16f0*/  IMAD.MOV.U32 R8, RZ, RZ, RZ ;  /* 0x000000ffff087224 */ /* 0x000fe200078e00ff */
[----:B------:R-:W-:-:S05]  /*1700*/  SEL R26, R26, 0x63400000, !P0 ;  /* 0x634000001a1a7807 */ /* 0x000fca0004000000 */
[----:B------:R-:W-:-:S04]  /*1710*/  IMAD.IADD R7, R7, 0x1, -R26 ;  /* 0x0000000107077824 */ /* 0x000fc800078e0a1a */
[----:B------:R-:W-:-:S06]  /*1720*/  VIADD R9, R7, 0x7fe00000 ;  /* 0x7fe0000007097836 */ /* 0x000fcc0000000000 */
[----:B------:R-:W-:-:S10]  /*1730*/  DMUL R20, R24, R8 ;  /* 0x0000000818147228 */ /* 0x000fd40000000000 */
[----:B------:R-:W-:-:S13]  /*1740*/  FSETP.GTU.AND P0, PT, |R21|, 1.469367938527859385e-39, PT ;  /* 0x001000001500780b */ /* 0x000fda0003f0c200 */
[----:B------:R-:W-:Y:S05]  /*1750*/  @P0 BRA `(.L_x_16) ;  /* 0x0000000000940947 */ /* 0x000fea0003800000 */
[----:B------:R-:W-:Y:S01]  /*1760*/  DFMA R14, R24, -R14, R18 ;  /* 0x8000000e180e722b */ /* 0x000fe20000000012 */
[----:B------:R-:W-:-:S09]  /*1770*/  IMAD.MOV.U32 R12, RZ, RZ, RZ ;  /* 0x000000ffff0c7224 */ /* 0x000fd200078e00ff */
[C---:B------:R-:W-:Y:S02]  /*1780*/  FSETP.NEU.AND P0, PT, R15.reuse, RZ, PT ;  /* 0x000000ff0f00720b */ /* 0x040fe40003f0d000 */
[----:B------:R-:W-:-:S04]  /*1790*/  LOP3.LUT R19, R15, 0x80000000, R13, 0x48, !PT ;  /* 0x800000000f137812 */ /* 0x000fc800078e480d */
[----:B------:R-:W-:-:S07]  /*17a0*/  LOP3.LUT R13, R19, R9, RZ, 0xfc, !PT ;  /* 0x00000009130d7212 */ /* 0x000fce00078efcff */
[----:B------:R-:W-:Y:S05]  /*17b0*/  @!P0 BRA `(.L_x_16) ;  /* 0x00000000007c8947 */ /* 0x000fea0003800000 */
[----:B------:R-:W-:Y:S01]  /*17c0*/  IMAD.MOV R9, RZ, RZ, -R7 ;  /* 0x000000ffff097224 */ /* 0x000fe200078e0a07 */
[----:B------:R-:W-:Y:S01]  /*17d0*/  MOV R8, RZ ;  /* 0x000000ff00087202 */ /* 0x000fe20000000f00 */
[----:B------:R-:W-:Y:S01]  /*17e0*/  DMUL.RP R12, R24, R12 ;  /* 0x0000000c180c7228 */ /* 0x000fe20000008000 */
[----:B------:R-:W-:-:S04]  /*17f0*/  IADD3 R7, PT, PT, -R7, -0x43300000, RZ ;  /* 0xbcd0000007077810 */ /* 0x000fc80007ffe1ff */
[----:B------:R-:W-:-:S05]  /*1800*/  DFMA R8, R20, -R8, R24 ;  /* 0x800000081408722b */ /* 0x000fca0000000018 */
[----:B------:R-:W-:-:S05]  /*1810*/  LOP3.LUT R19, R13, R19, RZ, 0x3c, !PT ;  /* 0x000000130d137212 */ /* 0x000fca00078e3cff */
[----:B------:R-:W-:-:S04]  /*1820*/  FSETP.NEU.AND P0, PT, |R9|, R7, PT ;  /* 0x000000070900720b */ /* 0x000fc80003f0d200 */
[----:B------:R-:W-:Y:S02]  /*1830*/  FSEL R20, R12, R20, !P0 ;  /* 0x000000140c147208 */ /* 0x000fe40004000000 */
[----:B------:R-:W-:Y:S01]  /*1840*/  FSEL R21, R19, R21, !P0 ;  /* 0x0000001513157208 */ /* 0x000fe20004000000 */
[----:B------:R-:W-:Y:S06]  /*1850*/  BRA `(.L_x_16) ;  /* 0x0000000000547947 */ /* 0x000fec0003800000 */
.L_x_15:
[----:B------:R-:W-:-:S14]  /*1860*/  DSETP.NAN.AND P0, PT, R8, R8, PT ;  /* 0x000000080800722a */ /* 0x000fdc0003f08000 */
[----:B------:R-:W-:Y:S05]  /*1870*/  @P0 BRA `(.L_x_17) ;  /* 0x0000000000440947 */ /* 0x000fea0003800000 */
[----:B------:R-:W-:-:S14]  /*1880*/  DSETP.NAN.AND P0, PT, R12, R12, PT ;  /* 0x0000000c0c00722a */ /* 0x000fdc0003f08000 */
[----:B------:R-:W-:Y:S05]  /*1890*/  @P0 BRA `(.L_x_18) ;  /* 0x0000000000300947 */ /* 0x000fea0003800000 */
[----:B------:R-:W-:Y:S01]  /*18a0*/  ISETP.NE.AND P0, PT, R23, R28, PT ;  /* 0x0000001c1700720c */ /* 0x000fe20003f05270 */
[----:B------:R-:W-:Y:S02]  /*18b0*/  IMAD.MOV.U32 R20, RZ, RZ, 0x0 ;  /* 0x00000000ff147424 */ /* 0x000fe400078e00ff */
[----:B------:R-:W-:-:S10]  /*18c0*/  IMAD.MOV.U32 R21, RZ, RZ, -0x80000 ;  /* 0xfff80000ff157424 */ /* 0x000fd400078e00ff */
[----:B------:R-:W-:Y:S05]  /*18d0*/  @!P0 BRA `(.L_x_16) ;  /* 0x0000000000348947 */ /* 0x000fea0003800000 */
[----:B------:R-:W-:Y:S02]  /*18e0*/  ISETP.NE.AND P0, PT, R23, 0x7ff00000, PT ;  /* 0x7ff000001700780c */ /* 0x000fe40003f05270 */
[----:B------:R-:W-:Y:S02]  /*18f0*/  LOP3.LUT R21, R9, 0x80000000, R13, 0x48, !PT ;  /* 0x8000000009157812 */ /* 0x000fe400078e480d */
[----:B------:R-:W-:-:S13]  /*1900*/  ISETP.EQ.OR P0, PT, R28, RZ, !P0 ;  /* 0x000000ff1c00720c */ /* 0x000fda0004702670 */
[----:B------:R-:W-:Y:S01]  /*1910*/  @P0 LOP3.LUT R7, R21, 0x7ff00000, RZ, 0xfc, !PT ;  /* 0x7ff0000015070812 */ /* 0x000fe200078efcff */
[----:B------:R-:W-:Y:S02]  /*1920*/  @!P0 IMAD.MOV.U32 R20, RZ, RZ, RZ ;  /* 0x000000ffff148224 */ /* 0x000fe400078e00ff */
[----:B------:R-:W-:Y:S02]  /*1930*/  @P0 IMAD.MOV.U32 R20, RZ, RZ, RZ ;  /* 0x000000ffff140224 */ /* 0x000fe400078e00ff */
[----:B------:R-:W-:Y:S01]  /*1940*/  @P0 IMAD.MOV.U32 R21, RZ, RZ, R7 ;  /* 0x000000ffff150224 */ /* 0x000fe200078e0007 */
[----:B------:R-:W-:Y:S06]  /*1950*/  BRA `(.L_x_16) ;  /* 0x0000000000147947 */ /* 0x000fec0003800000 */
.L_x_18:
[----:B------:R-:W-:Y:S02]  /*1960*/  LOP3.LUT R21, R13, 0x80000, RZ, 0xfc, !PT ;  /* 0x000800000d157812 */ /* 0x000fe400078efcff */
[----:B------:R-:W-:Y:S01]  /*1970*/  MOV R20, R12 ;  /* 0x0000000c00147202 */ /* 0x000fe20000000f00 */
[----:B------:R-:W-:Y:S06]  /*1980*/  BRA `(.L_x_16) ;  /* 0x0000000000087947 */ /* 0x000fec0003800000 */
.L_x_17:
[----:B------:R-:W-:Y:S01]  /*1990*/  LOP3.LUT R21, R9, 0x80000, RZ, 0xfc, !PT ;  /* 0x0008000009157812 */ /* 0x000fe200078efcff */
[----:B------:R-:W-:-:S07]  /*19a0*/  IMAD.MOV.U32 R20, RZ, RZ, R8 ;  /* 0x000000ffff147224 */ /* 0x000fce00078e0008 */
.L_x_16:
[----:B------:R-:W-:Y:S05]  /*19b0*/  BSYNC.RECONVERGENT B1 ;  /* 0x0000000000017941 */ /* 0x000fea0003800200 */
.L_x_14:
[----:B------:R-:W-:Y:S02]  /*19c0*/  IMAD.MOV.U32 R8, RZ, RZ, R2 ;  /* 0x000000ffff087224 */ /* 0x000fe400078e0002 */
[----:B------:R-:W-:-:S04]  /*19d0*/  IMAD.MOV.U32 R9, RZ, RZ, 0x0 ;  /* 0x00000000ff097424 */ /* 0x000fc800078e00ff */
[----:B------:R-:W-:Y:S05]  /*19e0*/  RET.REL.NODEC R8 `(_Z8functionPiPfS_S0_) ;  /* 0xffffffe408847950 */ /* 0x000fea0003c3ffff */
        .weak           $__internal_1_$__cuda_sm3x_div_rn_noftz_f32_slowpath
        .type           $__internal_1_$__cuda_sm3x_div_rn_noftz_f32_slowpath,@function
        .size           $__internal_1_$__cuda_sm3x_div_rn_noftz_f32_slowpath,($_Z8functionPiPfS_S0_$__internal_accurate_pow - $__internal_1_$__cuda_sm3x_div_rn_noftz_f32_slowpath)
$__internal_1_$__cuda_sm3x_div_rn_noftz_f32_slowpath:
[--C-:B------:R-:W-:Y:S01]  /*19f0*/  SHF.R.U32.HI R13, RZ, 0x17, R3.reuse ;  /* 0x00000017ff0d7819 */ /* 0x100fe20000011603 */
[----:B------:R-:W-:Y:S01]  /*1a00*/  IMAD.MOV.U32 R17, RZ, RZ, R3 ;  /* 0x000000ffff117224 */ /* 0x000fe200078e0003 */
[----:B------:R-:W-:Y:S02]  /*1a10*/  SHF.R.U32.HI R15, RZ, 0x17, R2 ;  /* 0x00000017ff0f7819 */ /* 0x000fe40000011602 */
[----:B------:R-:W-:Y:S02]  /*1a20*/  LOP3.LUT R13, R13, 0xff, RZ, 0xc0, !PT ;  /* 0x000000ff0d0d7812 */ /* 0x000fe400078ec0ff */
[----:B------:R-:W-:Y:S02]  /*1a30*/  LOP3.LUT R19, R15, 0xff, RZ, 0xc0, !PT ;  /* 0x000000ff0f137812 */ /* 0x000fe400078ec0ff */
[----:B------:R-:W-:Y:S01]  /*1a40*/  MOV R16, R2 ;  /* 0x0000000200107202 */ /* 0x000fe20000000f00 */
[----:B------:R-:W-:Y:S02]  /*1a50*/  VIADD R20, R13, 0xffffffff ;  /* 0xffffffff0d147836 */ /* 0x000fe40000000000 */
[----:B------:R-:W-:-:S03]  /*1a60*/  VIADD R21, R19, 0xffffffff ;  /* 0xffffffff13157836 */ /* 0x000fc60000000000 */
[----:B------:R-:W-:-:S04]  /*1a70*/  ISETP.GT.U32.AND P0, PT, R20, 0xfd, PT ;  /* 0x000000fd1400780c */ /* 0x000fc80003f04070 */
[----:B------:R-:W-:-:S13]  /*1a80*/  ISETP.GT.U32.OR P0, PT, R21, 0xfd, P0 ;  /* 0x000000fd1500780c */ /* 0x000fda0000704470 */
[----:B------:R-:W-:Y:S01]  /*1a90*/  @!P0 IMAD.MOV.U32 R15, RZ, RZ, RZ ;  /* 0x000000ffff0f8224 */ /* 0x000fe200078e00ff */
[----:B------:R-:W-:Y:S06]  /*1aa0*/  @!P0 BRA `(.L_x_19) ;  /* 0x00000000005c8947 */ /* 0x000fec0003800000 */
[----:B------:R-:W-:Y:S02]  /*1ab0*/  FSETP.GTU.FTZ.AND P1, PT, |R3|, +INF , PT ;  /* 0x7f8000000300780b */ /* 0x000fe40003f3c200 */
[----:B------:R-:W-:-:S04]  /*1ac0*/  FSETP.GTU.FTZ.AND P0, PT, |R2|, +INF , PT ;  /* 0x7f8000000200780b */ /* 0x000fc80003f1c200 */
[----:B------:R-:W-:-:S13]  /*1ad0*/  PLOP3.LUT P0, PT, P0, P1, PT, 0xf8, 0x8f ;  /* 0x00000000008f781c */ /* 0x000fda0000703f70 */
[----:B------:R-:W-:Y:S05]  /*1ae0*/  @P0 BRA `(.L_x_20) ;  /* 0x0000000400440947 */ /* 0x000fea0003800000 */
[----:B------:R-:W-:-:S13]  /*1af0*/  LOP3.LUT P0, RZ, R17, 0x7fffffff, R16, 0xc8, !PT ;  /* 0x7fffffff11ff7812 */ /* 0x000fda000780c810 */
[----:B------:R-:W-:Y:S05]  /*1b00*/  @!P0 BRA `(.L_x_21) ;  /* 0x0000000400348947 */ /* 0x000fea0003800000 */
[C---:B------:R-:W-:Y:S02]  /*1b10*/  FSETP.NEU.FTZ.AND P2, PT, |R2|.reuse, +INF , PT ;  /* 0x7f8000000200780b */ /* 0x040fe40003f5d200 */
[----:B------:R-:W-:Y:S02]  /*1b20*/  FSETP.NEU.FTZ.AND P1, PT, |R3|, +INF , PT ;  /* 0x7f8000000300780b */ /* 0x000fe40003f3d200 */
[----:B------:R-:W-:-:S11]  /*1b30*/  FSETP.NEU.FTZ.AND P0, PT, |R2|, +INF , PT ;  /* 0x7f8000000200780b */ /* 0x000fd60003f1d200 */
[----:B------:R-:W-:Y:S05]  /*1b40*/  @!P1 BRA !P2, `(.L_x_21) ;  /* 0x0000000400249947 */ /* 0x000fea0005000000 */
[----:B------:R-:W-:-:S04]  /*1b50*/  LOP3.LUT P2, RZ, R16, 0x7fffffff, RZ, 0xc0, !PT ;  /* 0x7fffffff10ff7812 */ /* 0x000fc8000784c0ff */
[----:B------:R-:W-:-:S13]  /*1b60*/  PLOP3.LUT P1, PT, P1, P2, PT, 0x2f, 0xf2 ;  /* 0x0000000000f2781c */ /* 0x000fda0000f24577 */
[----:B------:R-:W-:Y:S05]  /*1b70*/  @P1 BRA `(.L_x_22) ;  /* 0x0000000400101947 */ /* 0x000fea0003800000 */
[----:B------:R-:W-:-:S04]  /*1b80*/  LOP3.LUT P1, RZ, R17, 0x7fffffff, RZ, 0xc0, !PT ;  /* 0x7fffffff11ff7812 */ /* 0x000fc8000782c0ff */
[----:B------:R-:W-:-:S13]  /*1b90*/  PLOP3.LUT P0, PT, P0, P1, PT, 0x2f, 0xf2 ;  /* 0x0000000000f2781c */ /* 0x000fda0000702577 */
[----:B------:R-:W-:Y:S05]  /*1ba0*/  @P0 BRA `(.L_x_23) ;  /* 0x0000000000f80947 */ /* 0x000fea0003800000 */
[----:B------:R-:W-:Y:S02]  /*1bb0*/  ISETP.GE.AND P0, PT, R21, RZ, PT ;  /* 0x000000ff1500720c */ /* 0x000fe40003f06270 */
[----:B------:R-:W-:-:S11]  /*1bc0*/  ISETP.GE.AND P1, PT, R20, RZ, PT ;  /* 0x000000ff1400720c */ /* 0x000fd60003f26270 */
[----:B------:R-:W-:Y:S02]  /*1bd0*/  @P0 IMAD.MOV.U32 R15, RZ, RZ, RZ ;  /* 0x000000ffff0f0224 */ /* 0x000fe400078e00ff */
[----:B------:R-:W-:Y:S01]  /*1be0*/  @!P0 FFMA R16, R2, 1.84467440737095516160e+19, RZ ;  /* 0x5f80000002108823 */ /* 0x000fe200000000ff */
[----:B------:R-:W-:Y:S02]  /*1bf0*/  @!P0 IMAD.MOV.U32 R15, RZ, RZ, -0x40 ;  /* 0xffffffc0ff0f8424 */ /* 0x000fe400078e00ff */
[----:B------:R-:W-:Y:S02]  /*1c00*/  @!P1 FFMA R17, R3, 1.84467440737095516160e+19, RZ ;  /* 0x5f80000003119823 */ /* 0x000fe400000000ff */
[----:B------:R-:W-:-:S07]  /*1c10*/  @!P1 VIADD R15, R15, 0x40 ;  /* 0x000000400f0f9836 */ /* 0x000fce0000000000 */
.L_x_19:
[----:B------:R-:W-:Y:S01]  /*1c20*/  LEA R2, R13, 0xc0800000, 0x17 ;  /* 0xc08000000d027811 */ /* 0x000fe200078eb8ff */
[----:B------:R-:W-:-:S03]  /*1c30*/  VIADD R19, R19, 0xffffff81 ;  /* 0xffffff8113137836 */ /* 0x000fc60000000000 */
[----:B------:R-:W-:Y:S01]  /*1c40*/  IADD3 R20, PT, PT, -R2, R17, RZ ;  /* 0x0000001102147210 */ /* 0x000fe20007ffe1ff */
[----:B------:R-:W-:-:S03]  /*1c50*/  IMAD R2, R19, -0x800000, R16 ;  /* 0xff80000013027824 */ /* 0x000fc600078e0210 */
[----:B------:R0:W1:Y:S01]  /*1c60*/  MUFU.RCP R17, R20 ;  /* 0x0000001400117308 */ /* 0x0000620000001000 */
[----:B------:R-:W-:Y:S01]  /*1c70*/  FADD.FTZ R21, -R20, -RZ ;  /* 0x800000ff14157221 */ /* 0x000fe20000010100 */
[----:B0-----:R-:W-:-:S05]  /*1c80*/  IADD3 R20, PT, PT, R19, 0x7f, -R13 ;  /* 0x0000007f13147810 */ /* 0x001fca0007ffe80d */
[----:B------:R-:W-:Y:S02]  /*1c90*/  IMAD.IADD R20, R20, 0x1, R15 ;  /* 0x0000000114147824 */ /* 0x000fe400078e020f */
[----:B-1----:R-:W-:-:S04]  /*1ca0*/  FFMA R22, R17, R21, 1 ;  /* 0x3f80000011167423 */ /* 0x002fc80000000015 */
[----:B------:R-:W-:-:S04]  /*1cb0*/  FFMA R17, R17, R22, R17 ;  /* 0x0000001611117223 */ /* 0x000fc80000000011 */
[----:B------:R-:W-:-:S04]  /*1cc0*/  FFMA R16, R2, R17, RZ ;  /* 0x0000001102107223 */ /* 0x000fc800000000ff */
[----:B------:R-:W-:-:S04]  /*1cd0*/  FFMA R22, R21, R16, R2 ;  /* 0x0000001015167223 */ /* 0x000fc80000000002 */
[----:B------:R-:W-:-:S04]  /*1ce0*/  FFMA R16, R17, R22, R16 ;  /* 0x0000001611107223 */ /* 0x000fc80000000010 */
[----:B------:R-:W-:-:S04]  /*1cf0*/  FFMA R21, R21, R16, R2 ;  /* 0x0000001015157223 */ /* 0x000fc80000000002 */
[----:B------:R-:W-:-:S05]  /*1d00*/  FFMA R2, R17, R21, R16 ;  /* 0x0000001511027223 */ /* 0x000fca0000000010 */
[----:B------:R-:W-:-:S04]  /*1d10*/  SHF.R.U32.HI R13, RZ, 0x17, R2 ;  /* 0x00000017ff0d7819 */ /* 0x000fc80000011602 */
[----:B------:R-:W-:-:S05]  /*1d20*/  LOP3.LUT R13, R13, 0xff, RZ, 0xc0, !PT ;  /* 0x000000ff0d0d7812 */ /* 0x000fca00078ec0ff */
[----:B------:R-:W-:-:S04]  /*1d30*/  IMAD.IADD R19, R13, 0x1, R20 ;  /* 0x000000010d137824 */ /* 0x000fc800078e0214 */
[----:B------:R-:W-:-:S05]  /*1d40*/  VIADD R13, R19, 0xffffffff ;  /* 0xffffffff130d7836 */ /* 0x000fca0000000000 */
[----:B------:R-:W-:-:S13]  /*1d50*/  ISETP.GE.U32.AND P0, PT, R13, 0xfe, PT ;  /* 0x000000fe0d00780c */ /* 0x000fda0003f06070 */
[----:B------:R-:W-:Y:S05]  /*1d60*/  @!P0 BRA `(.L_x_24) ;  /* 0x0000000000808947 */ /* 0x000fea0003800000 */
[----:B------:R-:W-:-:S13]  /*1d70*/  ISETP.GT.AND P0, PT, R19, 0xfe, PT ;  /* 0x000000fe1300780c */ /* 0x000fda0003f04270 */
[----:B------:R-:W-:Y:S05]  /*1d80*/  @P0 BRA `(.L_x_25) ;  /* 0x00000000006c0947 */ /* 0x000fea0003800000 */
[----:B------:R-:W-:-:S13]  /*1d90*/  ISETP.GE.AND P0, PT, R19, 0x1, PT ;  /* 0x000000011300780c */ /* 0x000fda0003f06270 */
[----:B------:R-:W-:Y:S05]  /*1da0*/  @P0 BRA `(.L_x_26) ;  /* 0x0000000000980947 */ /* 0x000fea0003800000 */
[----:B------:R-:W-:Y:S02]  /*1db0*/  ISETP.GE.AND P0, PT, R19, -0x18, PT ;  /* 0xffffffe81300780c */ /* 0x000fe40003f06270 */
[----:B------:R-:W-:-:S11]  /*1dc0*/  LOP3.LUT R2, R2, 0x80000000, RZ, 0xc0, !PT ;  /* 0x8000000002027812 */ /* 0x000fd600078ec0ff */
[----:B------:R-:W-:Y:S05]  /*1dd0*/  @!P0 BRA `(.L_x_26) ;  /* 0x00000000008c8947 */ /* 0x000fea0003800000 */
[-CC-:B------:R-:W-:Y:S01]  /*1de0*/  FFMA.RZ R13, R17, R21.reuse, R16.reuse ;  /* 0x00000015110d7223 */ /* 0x180fe2000000c010 */
[C---:B------:R-:W-:Y:S01]  /*1df0*/  VIADD R20, R19.reuse, 0x20 ;  /* 0x0000002013147836 */ /* 0x040fe20000000000 */
[C---:B------:R-:W-:Y:S02]  /*1e00*/  ISETP.NE.AND P2, PT, R19.reuse, RZ, PT ;  /* 0x000000ff1300720c */ /* 0x040fe40003f45270 */
[----:B------:R-:W-:Y:S02]  /*1e10*/  ISETP.NE.AND P1, PT, R19, RZ, PT ;  /* 0x000000ff1300720c */ /* 0x000fe40003f25270 */
[----:B------:R-:W-:Y:S01]  /*1e20*/  LOP3.LUT R15, R13, 0x7fffff, RZ, 0xc0, !PT ;  /* 0x007fffff0d0f7812 */ /* 0x000fe200078ec0ff */
[CCC-:B------:R-:W-:Y:S01]  /*1e30*/  FFMA.RP R13, R17.reuse, R21.reuse, R16.reuse ;  /* 0x00000015110d7223 */ /* 0x1c0fe20000008010 */
[----:B------:R-:W-:Y:S01]  /*1e40*/  FFMA.RM R16, R17, R21, R16 ;  /* 0x0000001511107223 */ /* 0x000fe20000004010 */
[----:B------:R-:W-:Y:S02]  /*1e50*/  IADD3 R17, PT, PT, -R19, RZ, RZ ;  /* 0x000000ff13117210 */ /* 0x000fe40007ffe1ff */
[----:B------:R-:W-:-:S02]  /*1e60*/  LOP3.LUT R15, R15, 0x800000, RZ, 0xfc, !PT ;  /* 0x008000000f0f7812 */ /* 0x000fc400078efcff */
[----:B------:R-:W-:Y:S02]  /*1e70*/  FSETP.NEU.FTZ.AND P0, PT, R13, R16, PT ;  /* 0x000000100d00720b */ /* 0x000fe40003f1d000 */
[----:B------:R-:W-:Y:S02]  /*1e80*/  SHF.L.U32 R20, R15, R20, RZ ;  /* 0x000000140f147219 */ /* 0x000fe400000006ff */
[----:B------:R-:W-:Y:S02]  /*1e90*/  SEL R16, R17, RZ, P2 ;  /* 0x000000ff11107207 */ /* 0x000fe40001000000 */
[----:B------:R-:W-:Y:S02]  /*1ea0*/  ISETP.NE.AND P1, PT, R20, RZ, P1 ;  /* 0x000000ff1400720c */ /* 0x000fe40000f25270 */
[----:B------:R-:W-:Y:S02]  /*1eb0*/  SHF.R.U32.HI R16, RZ, R16, R15 ;  /* 0x00000010ff107219 */ /* 0x000fe4000001160f */
[----:B------:R-:W-:-:S02]  /*1ec0*/  PLOP3.LUT P0, PT, P0, P1, PT, 0xf8, 0x8f ;  /* 0x00000000008f781c */ /* 0x000fc40000703f70 */
[----:B------:R-:W-:Y:S02]  /*1ed0*/  SHF.R.U32.HI R20, RZ, 0x1, R16 ;  /* 0x00000001ff147819 */ /* 0x000fe40000011610 */
[----:B------:R-:W-:-:S04]  /*1ee0*/  SEL R13, RZ, 0x1, !P0 ;  /* 0x00000001ff0d7807 */ /* 0x000fc80004000000 */
[----:B------:R-:W-:-:S04]  /*1ef0*/  LOP3.LUT R13, R13, 0x1, R20, 0xf8, !PT ;  /* 0x000000010d0d7812 */ /* 0x000fc800078ef814 */
[----:B------:R-:W-:-:S05]  /*1f00*/  LOP3.LUT R13, R13, R16, RZ, 0xc0, !PT ;  /* 0x000000100d0d7212 */ /* 0x000fca00078ec0ff */
[----:B------:R-:W-:-:S05]  /*1f10*/  IMAD.IADD R13, R20, 0x1, R13 ;  /* 0x00000001140d7824 */ /* 0x000fca00078e020d */
[----:B------:R-:W-:Y:S01]  /*1f20*/  LOP3.LUT R2, R13, R2, RZ, 0xfc, !PT ;  /* 0x000000020d027212 */ /* 0x000fe200078efcff */
[----:B------:R-:W-:Y:S06]  /*1f30*/  BRA `(.L_x_26) ;  /* 0x0000000000347947 */ /* 0x000fec0003800000 */
.L_x_25:
[----:B------:R-:W-:-:S04]  /*1f40*/  LOP3.LUT R2, R2, 0x80000000, RZ, 0xc0, !PT ;  /* 0x8000000002027812 */ /* 0x000fc800078ec0ff */
[----:B------:R-:W-:Y:S01]  /*1f50*/  LOP3.LUT R2, R2, 0x7f800000, RZ, 0xfc, !PT ;  /* 0x7f80000002027812 */ /* 0x000fe200078efcff */
[----:B------:R-:W-:Y:S06]  /*1f60*/  BRA `(.L_x_26) ;  /* 0x0000000000287947 */ /* 0x000fec0003800000 */
.L_x_24:
[----:B------:R-:W-:Y:S01]  /*1f70*/  IMAD R2, R20, 0x800000, R2 ;  /* 0x0080000014027824 */ /* 0x000fe200078e0202 */
[----:B------:R-:W-:Y:S06]  /*1f80*/  BRA `(.L_x_26) ;  /* 0x0000000000207947 */ /* 0x000fec0003800000 */
.L_x_23:
[----:B------:R-:W-:-:S04]  /*1f90*/  LOP3.LUT R2, R17, 0x80000000, R16, 0x48, !PT ;  /* 0x8000000011027812 */ /* 0x000fc800078e4810 */
[----:B------:R-:W-:Y:S01]  /*1fa0*/  LOP3.LUT R2, R2, 0x7f800000, RZ, 0xfc, !PT ;  /* 0x7f80000002027812 */ /* 0x000fe200078efcff */
[----:B------:R-:W-:Y:S06]  /*1fb0*/  BRA `(.L_x_26) ;  /* 0x0000000000147947 */ /* 0x000fec0003800000 */
.L_x_22:
[----:B------:R-:W-:Y:S01]  /*1fc0*/  LOP3.LUT R2, R17, 0x80000000, R16, 0x48, !PT ;  /* 0x8000000011027812 */ /* 0x000fe200078e4810 */
[----:B------:R-:W-:Y:S06]  /*1fd0*/  BRA `(.L_x_26) ;  /* 0x00000000000c7947 */ /* 0x000fec0003800000 */
.L_x_21:
[----:B------:R-:W0:Y:S01]  /*1fe0*/  MUFU.RSQ R2, -QNAN ;  /* 0xffc0000000027908 */ /* 0x000e220000001400 */
[----:B------:R-:W-:Y:S05]  /*1ff0*/  BRA `(.L_x_26) ;  /* 0x0000000000047947 */ /* 0x000fea0003800000 */
.L_x_20:
[----:B------:R-:W-:-:S07]  /*2000*/  FADD.FTZ R2, R2, R3 ;  /* 0x0000000302027221 */ /* 0x000fce0000010000 */
.L_x_26:
[----:B------:R-:W-:-:S04]  /*2010*/  IMAD.MOV.U32 R15, RZ, RZ, 0x0 ;  /* 0x00000000ff0f7424 */ /* 0x000fc800078e00ff */
[----:B0-----:R-:W-:Y:S05]  /*2020*/  RET.REL.NODEC R14 `(_Z8functionPiPfS_S0_) ;  /* 0xffffffdc0ef47950 */ /* 0x001fea0003c3ffff */
        .type           $_Z8functionPiPfS_S0_$__internal_accurate_pow,@function
        .size           $_Z8functionPiPfS_S0_$__internal_accurate_pow,(.L_x_31 - $_Z8functionPiPfS_S0_$__internal_accurate_pow)
$_Z8functionPiPfS_S0_$__internal_accurate_pow:
[----:B------:R-:W-:Y:S01]  /*2030*/  DADD R22, -RZ, |R4| ;  /* 0x00000000ff167229 */ /* 0x000fe20000000504 */
[----:B------:R-:W-:Y:S01]  /*2040*/  IMAD.MOV.U32 R18, RZ, RZ, RZ ;  /* 0x000000ffff127224 */ /* 0x000fe200078e00ff */
[----:B------:R-:W-:Y:S01]  /*2050*/  MOV R17, 0x3ed0f5d2 ;  /* 0x3ed0f5d200117802 */ /* 0x000fe20000000f00 */
[----:B------:R-:W-:Y:S01]  /*2060*/  IMAD.MOV.U32 R16, RZ, RZ, 0x41ad3b5a ;  /* 0x41ad3b5aff107424 */ /* 0x000fe200078e00ff */
[----:B------:R-:W-:Y:S01]  /*2070*/  UMOV UR4, 0x7d2cafe2 ;  /* 0x7d2cafe200047882 */ /* 0x000fe20000000000 */
[----:B------:R-:W-:Y:S01]  /*2080*/  UMOV UR5, 0x3eb0f5ff ;  /* 0x3eb0f5ff00057882 */ /* 0x000fe20000000000 */
[----:B------:R-:W-:Y:S01]  /*2090*/  UMOV UR6, 0x3b39803f ;  /* 0x3b39803f00067882 */ /* 0x000fe20000000000 */
[----:B------:R-:W-:-:S03]  /*20a0*/  UMOV UR7, 0x3c7abc9e ;  /* 0x3c7abc9e00077882 */ /* 0x000fc60000000000 */
[----:B------:R-:W-:Y:S01]  /*20b0*/  ISETP.GT.U32.AND P0, PT, R23, 0xfffff, PT ;  /* 0x000fffff1700780c */ /* 0x000fe20003f04070 */
[----:B------:R-:W-:Y:S01]  /*20c0*/  IMAD.MOV.U32 R9, RZ, RZ, R23 ;  /* 0x000000ffff097224 */ /* 0x000fe200078e0017 */
[----:B------:R-:W-:-:S11]  /*20d0*/  MOV R14, R22 ;  /* 0x00000016000e7202 */ /* 0x000fd60000000f00 */
[----:B------:R-:W-:-:S10]  /*20e0*/  @!P0 DMUL R24, R22, 1.80143985094819840000e+16 ;  /* 0x4350000016188828 */ /* 0x000fd40000000000 */
[----:B------:R-:W-:Y:S02]  /*20f0*/  @!P0 IMAD.MOV.U32 R9, RZ, RZ, R25 ;  /* 0x000000ffff098224 */ /* 0x000fe400078e0019 */
[----:B------:R-:W-:-:S03]  /*2100*/  @!P0 IMAD.MOV.U32 R14, RZ, RZ, R24 ;  /* 0x000000ffff0e8224 */ /* 0x000fc600078e0018 */
[----:B------:R-:W-:-:S04]  /*2110*/  LOP3.LUT R9, R9, 0x800fffff, RZ, 0xc0, !PT ;  /* 0x800fffff09097812 */ /* 0x000fc800078ec0ff */
[----:B------:R-:W-:-:S04]  /*2120*/  LOP3.LUT R15, R9, 0x3ff00000, RZ, 0xfc, !PT ;  /* 0x3ff00000090f7812 */ /* 0x000fc800078efcff */
[----:B------:R-:W-:-:S13]  /*2130*/  ISETP.GE.U32.AND P1, PT, R15, 0x3ff6a09f, PT ;  /* 0x3ff6a09f0f00780c */ /* 0x000fda0003f26070 */
[----:B------:R-:W-:-:S04]  /*2140*/  @P1 VIADD R9, R15, 0xfff00000 ;  /* 0xfff000000f091836 */ /* 0x000fc80000000000 */
[----:B------:R-:W-:Y:S01]  /*2150*/  @P1 IMAD.MOV.U32 R15, RZ, RZ, R9 ;  /* 0x000000ffff0f1224 */ /* 0x000fe200078e0009 */
[----:B------:R-:W-:Y:S02]  /*2160*/  SHF.R.U32.HI R9, RZ, 0x14, R23 ;  /* 0x00000014ff097819 */ /* 0x000fe40000011617 */
[----:B------:R-:W-:-:S03]  /*2170*/  @!P0 LEA.HI R9, R25, 0xffffffca, RZ, 0xc ;  /* 0xffffffca19098811 */ /* 0x000fc600078f60ff */
[C---:B------:R-:W-:Y:S02]  /*2180*/  DADD R20, R14.reuse, 1 ;  /* 0x3ff000000e147429 */ /* 0x040fe40000000000 */
[----:B------:R-:W-:-:S04]  /*2190*/  DADD R14, R14, -1 ;  /* 0xbff000000e0e7429 */ /* 0x000fc80000000000 */
[----:B------:R-:W0:Y:S02]  /*21a0*/  MUFU.RCP64H R19, R21 ;  /* 0x0000001500137308 */ /* 0x000e240000001800 */
[----:B0-----:R-:W-:-:S08]  /*21b0*/  DFMA R12, -R20, R18, 1 ;  /* 0x3ff00000140c742b */ /* 0x001fd00000000112 */
[----:B------:R-:W-:-:S08]  /*21c0*/  DFMA R12, R12, R12, R12 ;  /* 0x0000000c0c0c722b */ /* 0x000fd0000000000c */
[----:B------:R-:W-:-:S08]  /*21d0*/  DFMA R18, R18, R12, R18 ;  /* 0x0000000c1212722b */ /* 0x000fd00000000012 */
[----:B------:R-:W-:-:S08]  /*21e0*/  DMUL R12, R14, R18 ;  /* 0x000000120e0c7228 */ /* 0x000fd00000000000 */
[----:B------:R-:W-:-:S08]  /*21f0*/  DFMA R12, R14, R18, R12 ;  /* 0x000000120e0c722b */ /* 0x000fd0000000000c */
[----:B------:R-:W-:-:S08]  /*2200*/  DMUL R26, R12, R12 ;  /* 0x0000000c0c1a7228 */ /* 0x000fd00000000000 */
[----:B------:R-:W-:Y:S01]  /*2210*/  DFMA R16, R26, UR4, R16 ;  /* 0x000000041a107c2b */ /* 0x000fe20008000010 */
[----:B------:R-:W-:Y:S01]  /*2220*/  UMOV UR4, 0x75488a3f ;  /* 0x75488a3f00047882 */ /* 0x000fe20000000000 */
[----:B------:R-:W-:-:S06]  /*2230*/  UMOV UR5, 0x3ef3b20a ;  /* 0x3ef3b20a00057882 */ /* 0x000fcc0000000000 */
[----:B------:R-:W-:Y:S01]  /*2240*/  DFMA R20, R26, R16, UR4 ;  /* 0x000000041a147e2b */ /* 0x000fe20008000010 */
[----:B------:R-:W-:Y:S01]  /*2250*/  UMOV UR4, 0xe4faecd5 ;  /* 0xe4faecd500047882 */ /* 0x000fe20000000000 */
[----:B------:R-:W-:Y:S01]  /*2260*/  UMOV UR5, 0x3f1745cd ;  /* 0x3f1745cd00057882 */ /* 0x000fe20000000000 */
[----:B------:R-:W-:-:S05]  /*2270*/  DADD R16, R14, -R12 ;  /* 0x000000000e107229 */ /* 0x000fca000000080c */
[----:B------:R-:W-:Y:S01]  /*2280*/  DFMA R20, R26, R20, UR4 ;  /* 0x000000041a147e2b */ /* 0x000fe20008000014 */
[----:B------:R-:W-:Y:S01]  /*2290*/  UMOV UR4, 0x258a578b ;  /* 0x258a578b00047882 */ /* 0x000fe20000000000 */
[----:B------:R-:W-:Y:S01]  /*22a0*/  UMOV UR5, 0x3f3c71c7 ;  /* 0x3f3c71c700057882 */ /* 0x000fe20000000000 */
[----:B------:R-:W-:-:S05]  /*22b0*/  DADD R16, R16, R16 ;  /* 0x0000000010107229 */ /* 0x000fca0000000010 */
[----:B------:R-:W-:Y:S01]  /*22c0*/  DFMA R20, R26, R20, UR4 ;  /* 0x000000041a147e2b */ /* 0x000fe20008000014 */
[----:B------:R-:W-:Y:S01]  /*22d0*/  UMOV UR4, 0x9242b910 ;  /* 0x9242b91000047882 */ /* 0x000fe20000000000 */
[----:B------:R-:W-:Y:S01]  /*22e0*/  UMOV UR5, 0x3f624924 ;  /* 0x3f62492400057882 */ /* 0x000fe20000000000 */
[----:B------:R-:W-:-:S05]  /*22f0*/  DFMA R16, R14, -R12, R16 ;  /* 0x8000000c0e10722b */ /* 0x000fca0000000010 */
[----:B------:R-:W-:Y:S01]  /*2300*/  DFMA R20, R26, R20, UR4 ;  /* 0x000000041a147e2b */ /* 0x000fe20008000014 */
[----:B------:R-:W-:Y:S01]  /*2310*/  UMOV UR4, 0x99999dfb ;  /* 0x99999dfb00047882 */ /* 0x000fe20000000000 */
[----:B------:R-:W-:Y:S01]  /*2320*/  UMOV UR5, 0x3f899999 ;  /* 0x3f89999900057882 */ /* 0x000fe20000000000 */
[----:B------:R-:W-:-:S05]  /*2330*/  DMUL R16, R18, R16 ;  /* 0x0000001012107228 */ /* 0x000fca0000000000 */
[----:B------:R-:W-:Y:S01]  /*2340*/  DFMA R20, R26, R20, UR4 ;  /* 0x000000041a147e2b */ /* 0x000fe20008000014 */
[----:B------:R-:W-:Y:S01]  /*2350*/  UMOV UR4, 0x55555555 ;  /* 0x5555555500047882 */ /* 0x000fe20000000000 */
[----:B------:R-:W-:-:S03]  /*2360*/  UMOV UR5, 0x3fb55555 ;  /* 0x3fb5555500057882 */ /* 0x000fc60000000000 */
[----:B------:R-:W-:Y:S02]  /*2370*/  VIADD R25, R17, 0x100000 ;  /* 0x0010000011197836 */ /* 0x000fe40000000000 */
[----:B------:R-:W-:Y:S01]  /*2380*/  IMAD.MOV.U32 R24, RZ, RZ, R16 ;  /* 0x000000ffff187224 */ /* 0x000fe200078e0010 */
[----:B------:R-:W-:-:S08]  /*2390*/  DFMA R14, R26, R20, UR4 ;  /* 0x000000041a0e7e2b */ /* 0x000fd00008000014 */
[----:B------:R-:W-:Y:S01]  /*23a0*/  DADD R18, -R14, UR4 ;  /* 0x000000040e127e29 */ /* 0x000fe20008000100 */
[----:B------:R-:W-:Y:S01]  /*23b0*/  UMOV UR4, 0xb9e7b0 ;  /* 0x00b9e7b000047882 */ /* 0x000fe20000000000 */
[----:B------:R-:W-:-:S06]  /*23c0*/  UMOV UR5, 0x3c46a4cb ;  /* 0x3c46a4cb00057882 */ /* 0x000fcc0000000000 */
[----:B------:R-:W-:Y:S02]  /*23d0*/  DFMA R18, R26, R20, R18 ;  /* 0x000000141a12722b */ /* 0x000fe40000000012 */
[----:B------:R-:W-:-:S08]  /*23e0*/  DMUL R20, R12, R12 ;  /* 0x0000000c0c147228 */ /* 0x000fd00000000000 */
[C---:B------:R-:W-:Y:S02]  /*23f0*/  DFMA R22, R12.reuse, R12, -R20 ;  /* 0x0000000c0c16722b */ /* 0x040fe40000000814 */
[----:B------:R-:W-:-:S06]  /*2400*/  DMUL R26, R12, R20 ;  /* 0x000000140c1a7228 */ /* 0x000fcc0000000000 */
[----:B------:R-:W-:Y:S02]  /*2410*/  DFMA R22, R12, R24, R22 ;  /* 0x000000180c16722b */ /* 0x000fe40000000016 */
[----:B------:R-:W-:Y:S01]  /*2420*/  DADD R24, R18, -UR4 ;  /* 0x8000000412187e29 */ /* 0x000fe20008000000 */
[----:B------:R-:W-:Y:S01]  /*2430*/  UMOV UR4, 0x80000000 ;  /* 0x8000000000047882 */ /* 0x000fe20000000000 */
[----:B------:R-:W-:Y:S01]  /*2440*/  DFMA R18, R12, R20, -R26 ;  /* 0x000000140c12722b */ /* 0x000fe2000000081a */
[----:B------:R-:W-:-:S07]  /*2450*/  UMOV UR5, 0x43300000 ;  /* 0x4330000000057882 */ /* 0x000fce0000000000 */
[----:B------:R-:W-:Y:S02]  /*2460*/  DFMA R18, R16, R20, R18 ;  /* 0x000000141012722b */ /* 0x000fe40000000012 */
[----:B------:R-:W-:-:S06]  /*2470*/  DADD R20, R14, R24 ;  /* 0x000000000e147229 */ /* 0x000fcc0000000018 */
[----:B------:R-:W-:Y:S02]  /*2480*/  DFMA R18, R12, R22, R18 ;  /* 0x000000160c12722b */ /* 0x000fe40000000012 */
[----:B------:R-:W-:Y:S02]  /*2490*/  DADD R22, R14, -R20 ;  /* 0x000000000e167229 */ /* 0x000fe40000000814 */
[----:B------:R-:W-:-:S06]  /*24a0*/  DMUL R14, R20, R26 ;  /* 0x0000001a140e7228 */ /* 0x000fcc0000000000 */
[----:B------:R-:W-:Y:S02]  /*24b0*/  DADD R24, R24, R22 ;  /* 0x0000000018187229 */ /* 0x000fe40000000016 */
[----:B------:R-:W-:-:S08]  /*24c0*/  DFMA R22, R20, R26, -R14 ;  /* 0x0000001a1416722b */ /* 0x000fd0000000080e */
[----:B------:R-:W-:-:S08]  /*24d0*/  DFMA R18, R20, R18, R22 ;  /* 0x000000121412722b */ /* 0x000fd00000000016 */
[----:B------:R-:W-:-:S08]  /*24e0*/  DFMA R24, R24, R26, R18 ;  /* 0x0000001a1818722b */ /* 0x000fd00000000012 */
[----:B------:R-:W-:-:S08]  /*24f0*/  DADD R18, R14, R24 ;  /* 0x000000000e127229 */ /* 0x000fd00000000018 */
[--C-:B------:R-:W-:Y:S02]  /*2500*/  DADD R20, R12, R18.reuse ;  /* 0x000000000c147229 */ /* 0x100fe40000000012 */
[----:B------:R-:W-:-:S06]  /*2510*/  DADD R14, R14, -R18 ;  /* 0x000000000e0e7229 */ /* 0x000fcc0000000812 */
[----:B------:R-:W-:Y:S02]  /*2520*/  DADD R12, R12, -R20 ;  /* 0x000000000c0c7229 */ /* 0x000fe40000000814 */
[----:B------:R-:W-:-:S06]  /*2530*/  DADD R14, R24, R14 ;  /* 0x00000000180e7229 */ /* 0x000fcc000000000e */
[----:B------:R-:W-:-:S08]  /*2540*/  DADD R12, R18, R12 ;  /* 0x00000000120c7229 */ /* 0x000fd0000000000c */
[----:B------:R-:W-:Y:S01]  /*2550*/  DADD R12, R14, R12 ;  /* 0x000000000e0c7229 */ /* 0x000fe2000000000c */
[C---:B------:R-:W-:Y:S02]  /*2560*/  VIADD R14, R9.reuse, 0xfffffc01 ;  /* 0xfffffc01090e7836 */ /* 0x040fe40000000000 */
[----:B------:R-:W-:Y:S02]  /*2570*/  @P1 VIADD R14, R9, 0xfffffc02 ;  /* 0xfffffc02090e1836 */ /* 0x000fe40000000000 */
[----:B------:R-:W-:-:S03]  /*2580*/  IMAD.MOV.U32 R15, RZ, RZ, 0x43300000 ;  /* 0x43300000ff0f7424 */ /* 0x000fc600078e00ff */
[----:B------:R-:W-:Y:S01]  /*2590*/  DADD R18, R16, R12 ;  /* 0x0000000010127229 */ /* 0x000fe2000000000c */
[----:B------:R-:W-:-:S06]  /*25a0*/  LOP3.LUT R14, R14, 0x80000000, RZ, 0x3c, !PT ;  /* 0x800000000e0e7812 */ /* 0x000fcc00078e3cff */
[----:B------:R-:W-:Y:S01]  /*25b0*/  DADD R14, R14, -UR4 ;  /* 0x800000040e0e7e29 */ /* 0x000fe20008000000 */
[----:B------:R-:W-:Y:S01]  /*25c0*/  UMOV UR4, 0xfefa39ef ;  /* 0xfefa39ef00047882 */ /* 0x000fe20000000000 */
[----:B------:R-:W-:Y:S01]  /*25d0*/  DADD R16, R20, R18 ;  /* 0x0000000014107229 */ /* 0x000fe20000000012 */
[----:B------:R-:W-:-:S07]  /*25e0*/  UMOV UR5, 0x3fe62e42 ;  /* 0x3fe62e4200057882 */ /* 0x000fce0000000000 */
[--C-:B------:R-:W-:Y:S02]  /*25f0*/  DFMA R12, R14, UR4, R16.reuse ;  /* 0x000000040e0c7c2b */ /* 0x100fe40008000010 */
[----:B------:R-:W-:-:S06]  /*2600*/  DADD R22, R20, -R16 ;  /* 0x0000000014167229 */ /* 0x000fcc0000000810 */
[----:B------:R-:W-:Y:S02]  /*2610*/  DFMA R20, R14, -UR4, R12 ;  /* 0x800000040e147c2b */ /* 0x000fe4000800000c */
[----:B------:R-:W-:-:S06]  /*2620*/  DADD R22, R18, R22 ;  /* 0x0000000012167229 */ /* 0x000fcc0000000016 */
[----:B------:R-:W-:-:S08]  /*2630*/  DADD R20, -R16, R20 ;  /* 0x0000000010147229 */ /* 0x000fd00000000114 */
[----:B------:R-:W-:-:S08]  /*2640*/  DADD R20, R22, -R20 ;  /* 0x0000000016147229 */ /* 0x000fd00000000814 */
[----:B------:R-:W-:-:S08]  /*2650*/  DFMA R20, R14, UR6, R20 ;  /* 0x000000060e147c2b */ /* 0x000fd00008000014 */
[----:B------:R-:W-:-:S08]  /*2660*/  DADD R14, R12, R20 ;  /* 0x000000000c0e7229 */ /* 0x000fd00000000014 */
[----:B------:R-:W-:Y:S02]  /*2670*/  DADD R12, R12, -R14 ;  /* 0x000000000c0c7229 */ /* 0x000fe4000000080e */
[----:B------:R-:W-:-:S06]  /*2680*/  DMUL R18, R14, 8 ;  /* 0x402000000e127828 */ /* 0x000fcc0000000000 */
[----:B------:R-:W-:Y:S02]  /*2690*/  DADD R20, R20, R12 ;  /* 0x0000000014147229 */ /* 0x000fe4000000000c */
[----:B------:R-:W-:Y:S01]  /*26a0*/  DFMA R14, R14, 8, -R18 ;  /* 0x402000000e0e782b */ /* 0x000fe20000000812 */
[----:B------:R-:W-:Y:S01]  /*26b0*/  MOV R12, 0x652b82fe ;  /* 0x652b82fe000c7802 */ /* 0x000fe20000000f00 */
[----:B------:R-:W-:-:S06]  /*26c0*/  IMAD.MOV.U32 R13, RZ, RZ, 0x3ff71547 ;  /* 0x3ff71547ff0d7424 */ /* 0x000fcc00078e00ff */
[----:B------:R-:W-:-:S08]  /*26d0*/  DFMA R20, R20, 8, R14 ;  /* 0x402000001414782b */ /* 0x000fd0000000000e */
[----:B------:R-:W-:-:S08]  /*26e0*/  DADD R14, R18, R20 ;  /* 0x00000000120e7229 */ /* 0x000fd00000000014 */
[----:B------:R-:W-:Y:S02]  /*26f0*/  DFMA R12, R14, R12, 6.75539944105574400000e+15 ;  /* 0x433800000e0c742b */ /* 0x000fe4000000000c */
[----:B------:R-:W-:Y:S01]  /*2700*/  FSETP.GEU.AND P0, PT, |R15|, 4.1917929649353027344, PT ;  /* 0x4086232b0f00780b */ /* 0x000fe20003f0e200 */
[----:B------:R-:W-:-:S05]  /*2710*/  DADD R18, R18, -R14 ;  /* 0x0000000012127229 */ /* 0x000fca000000080e */
[----:B------:R-:W-:-:S03]  /*2720*/  DADD R16, R12, -6.75539944105574400000e+15 ;  /* 0xc33800000c107429 */ /* 0x000fc60000000000 */
[----:B------:R-:W-:-:S05]  /*2730*/  DADD R20, R20, R18 ;  /* 0x0000000014147229 */ /* 0x000fca0000000012 */
[----:B------:R-:W-:Y:S01]  /*2740*/  DFMA R22, R16, -UR4, R14 ;  /* 0x8000000410167c2b */ /* 0x000fe2000800000e */
[----:B------:R-:W-:Y:S01]  /*2750*/  UMOV UR4, 0x3b39803f ;  /* 0x3b39803f00047882 */ /* 0x000fe20000000000 */
[----:B------:R-:W-:-:S06]  /*2760*/  UMOV UR5, 0x3c7abc9e ;  /* 0x3c7abc9e00057882 */ /* 0x000fcc0000000000 */
[----:B------:R-:W-:Y:S01]  /*2770*/  DFMA R16, R16, -UR4, R22 ;  /* 0x8000000410107c2b */ /* 0x000fe20008000016 */
[----:B------:R-:W-:Y:S01]  /*2780*/  UMOV UR4, 0x69ce2bdf ;  /* 0x69ce2bdf00047882 */ /* 0x000fe20000000000 */
[----:B------:R-:W-:Y:S01]  /*2790*/  IMAD.MOV.U32 R22, RZ, RZ, -0x35dec16 ;  /* 0xfca213eaff167424 */ /* 0x000fe200078e00ff */
[----:B------:R-:W-:Y:S01]  /*27a0*/  UMOV UR5, 0x3e5ade15 ;  /* 0x3e5ade1500057882 */ /* 0x000fe20000000000 */
[----:B------:R-:W-:-:S06]  /*27b0*/  IMAD.MOV.U32 R23, RZ, RZ, 0x3e928af3 ;  /* 0x3e928af3ff177424 */ /* 0x000fcc00078e00ff */
[----:B------:R-:W-:Y:S01]  /*27c0*/  DFMA R22, R16, UR4, R22 ;  /* 0x0000000410167c2b */ /* 0x000fe20008000016 */
[----:B------:R-:W-:Y:S01]  /*27d0*/  UMOV UR4, 0x62401315 ;  /* 0x6240131500047882 */ /* 0x000fe20000000000 */
[----:B------:R-:W-:-:S06]  /*27e0*/  UMOV UR5, 0x3ec71dee ;  /* 0x3ec71dee00057882 */ /* 0x000fcc0000000000 */
[----:B------:R-:W-:Y:S01]  /*27f0*/  DFMA R22, R16, R22, UR4 ;  /* 0x0000000410167e2b */ /* 0x000fe20008000016 */
        /* <DEDUP_REMOVED lines=20> */
[----:B------:R-:W-:-:S08]  /*2940*/  DFMA R22, R16, R22, UR4 ;  /* 0x0000000410167e2b */ /* 0x000fd00008000016 */
[----:B------:R-:W-:-:S08]  /*2950*/  DFMA R22, R16, R22, 1 ;  /* 0x3ff000001016742b */ /* 0x000fd00000000016 */
[----:B------:R-:W-:-:S10]  /*2960*/  DFMA R16, R16, R22, 1 ;  /* 0x3ff000001010742b */ /* 0x000fd40000000016 */
[----:B------:R-:W-:Y:S02]  /*2970*/  IMAD R19, R12, 0x100000, R17 ;  /* 0x001000000c137824 */ /* 0x000fe400078e0211 */
[----:B------:R-:W-:Y:S01]  /*2980*/  IMAD.MOV.U32 R18, RZ, RZ, R16 ;  /* 0x000000ffff127224 */ /* 0x000fe200078e0010 */
[----:B------:R-:W-:Y:S06]  /*2990*/  @!P0 BRA `(.L_x_27) ;  /* 0x0000000000308947 */ /* 0x000fec0003800000 */
[----:B------:R-:W-:Y:S01]  /*29a0*/  FSETP.GEU.AND P1, PT, |R15|, 4.2275390625, PT ;  /* 0x408748000f00780b */ /* 0x000fe20003f2e200 */
[C---:B------:R-:W-:Y:S02]  /*29b0*/  DADD R18, R14.reuse, +INF ;  /* 0x7ff000000e127429 */ /* 0x040fe40000000000 */
[----:B------:R-:W-:-:S08]  /*29c0*/  DSETP.GEU.AND P0, PT, R14, RZ, PT ;  /* 0x000000ff0e00722a */ /* 0x000fd00003f0e000 */
[----:B------:R-:W-:Y:S02]  /*29d0*/  FSEL R18, R18, RZ, P0 ;  /* 0x000000ff12127208 */ /* 0x000fe40000000000 */
[----:B------:R-:W-:Y:S02]  /*29e0*/  @!P1 LEA.HI R9, R12, R12, RZ, 0x1 ;  /* 0x0000000c0c099211 */ /* 0x000fe400078f08ff */
[----:B------:R-:W-:Y:S02]  /*29f0*/  FSEL R19, R19, RZ, P0 ;  /* 0x000000ff13137208 */ /* 0x000fe40000000000 */
[----:B------:R-:W-:-:S04]  /*2a00*/  @!P1 SHF.R.S32.HI R9, RZ, 0x1, R9 ;  /* 0x00000001ff099819 */ /* 0x000fc80000011409 */
[----:B------:R-:W-:Y:S01]  /*2a10*/  @!P1 IADD3 R12, PT, PT, R12, -R9, RZ ;  /* 0x800000090c0c9210 */ /* 0x000fe20007ffe0ff */
[----:B------:R-:W-:-:S03]  /*2a20*/  @!P1 IMAD R17, R9, 0x100000, R17 ;  /* 0x0010000009119824 */ /* 0x000fc600078e0211 */
[----:B------:R-:W-:Y:S01]  /*2a30*/  @!P1 LEA R13, R12, 0x3ff00000, 0x14 ;  /* 0x3ff000000c0d9811 */ /* 0x000fe200078ea0ff */
[----:B------:R-:W-:-:S06]  /*2a40*/  @!P1 IMAD.MOV.U32 R12, RZ, RZ, RZ ;  /* 0x000000ffff0c9224 */ /* 0x000fcc00078e00ff */
[----:B------:R-:W-:-:S11]  /*2a50*/  @!P1 DMUL R18, R16, R12 ;  /* 0x0000000c10129228 */ /* 0x000fd60000000000 */
.L_x_27:
[----:B------:R-:W-:Y:S01]  /*2a60*/  DFMA R20, R20, R18, R18 ;  /* 0x000000121414722b */ /* 0x000fe20000000012 */
[----:B------:R-:W-:Y:S01]  /*2a70*/  IMAD.MOV.U32 R12, RZ, RZ, R2 ;  /* 0x000000ffff0c7224 */ /* 0x000fe200078e0002 */
[----:B------:R-:W-:Y:S01]  /*2a80*/  DSETP.NEU.AND P0, PT, |R18|, +INF , PT ;  /* 0x7ff000001200742a */ /* 0x000fe20003f0d200 */
[----:B------:R-:W-:-:S07]  /*2a90*/  IMAD.MOV.U32 R13, RZ, RZ, 0x0 ;  /* 0x00000000ff0d7424 */ /* 0x000fce00078e00ff */
[----:B------:R-:W-:Y:S02]  /*2aa0*/  FSEL R9, R18, R20, !P0 ;  /* 0x0000001412097208 */ /* 0x000fe40004000000 */
[----:B------:R-:W-:Y:S01]  /*2ab0*/  FSEL R18, R19, R21, !P0 ;  /* 0x0000001513127208 */ /* 0x000fe20004000000 */
[----:B------:R-:W-:Y:S06]  /*2ac0*/  RET.REL.NODEC R12 `(_Z8functionPiPfS_S0_) ;  /* 0xffffffd40c4c7950 */ /* 0x000fec0003c3ffff */
.L_x_28:
[----:B------:R-:W-:-:S00]  /*2ad0*/  BRA `(.L_x_28) ;  /* 0xfffffffc00fc7947 */ /* 0x000fc0000383ffff */
[----:B------:R-:W-:-:S00]  /*2ae0*/  NOP ;  /* 0x0000000000007918 */ /* 0x000fc00000000000 */
        /* <DEDUP_REMOVED lines=9> */
.L_x_31:


//--------------------- .nv.global.init           --------------------------
	.section	.nv.global.init,"aw",@progbits
	.align	4
.nv.global.init:
	.type		__cudart_i2opi_f,@object
	.size		__cudart_i2opi_f,($str - __cudart_i2opi_f)
__cudart_i2opi_f:
        /*0000*/ 	.byte	0x41, 0x90, 0x43, 0x3c, 0x99, 0x95, 0x62, 0xdb, 0xc0, 0xdd, 0x34, 0xf5, 0xd1, 0x57, 0x27, 0xfc
        /*0010*/ 	.byte	0x29, 0x15, 0x44, 0x4e, 0x6e, 0x83, 0xf9, 0xa2
	.type		$str,@object
	.size		$str,(.L_0 - $str)
$str:
        /*0018*/ 	.byte	0x25, 0x64, 0x20, 0x63, 0x3d, 0x25, 0x6c, 0x66, 0x20, 0x6c, 0x3d, 0x25, 0x6c, 0x66, 0x20, 0x67
        /*0028*/ 	.byte	0x3d, 0x25, 0x6c, 0x66, 0x0a, 0x00
.L_0:


//--------------------- .nv.shared.reserved.0     --------------------------
	.section	.nv.shared.reserved.0,"aw",@nobits
	.weak		__nv_reservedSMEM_offset_0_alias
	.size		__nv_reservedSMEM_offset_0_alias, 0, 64
	.other		__nv_reservedSMEM_offset_0_alias,@"STO_CUDA_RESERVED_SHARED STV_DEFAULT"
__nv_reservedSMEM_offset_0_alias:
	.zero		0
	.zero		64


//--------------------- .nv.constant0._Z8functionPiPfS_S0_ --------------------------
	.section	.nv.constant0._Z8functionPiPfS_S0_,"a",@progbits
	.sectionflags	@""
	.align	4
.nv.constant0._Z8functionPiPfS_S0_:
	.zero		928


//--------------------- SYMBOLS --------------------------

	.type		.nv.reservedSmem.offset0,@object
	.size		.nv.reservedSmem.offset0,0x4
	.type		vprintf,@function
